//
// Generated by NVIDIA NVVM Compiler
//
// Compiler Build ID: CL-36424714
// Cuda compilation tools, release 13.0, V13.0.88
// Based on NVVM 20.0.0
//

.version 9.0
.target sm_100
.address_size 64

	// .globl	_Z9iter_jobsP9FusionJobmPKmS2_mm
.extern .func  (.param .b32 func_retval0) vprintf
(
	.param .b64 vprintf_param_0,
	.param .b64 vprintf_param_1
)
;
.extern .func  (.param .b64 func_retval0) malloc
(
	.param .b64 malloc_param_0
)
;
.extern .func free
(
	.param .b64 free_param_0
)
;
.global .align 1 .b8 $str[23] = {85, 110, 115, 117, 112, 112, 111, 114, 116, 101, 100, 32, 106, 111, 98, 32, 116, 121, 112, 101, 33, 10};
.global .align 1 .b8 $str$1[24] = {84, 104, 105, 115, 32, 115, 104, 111, 117, 108, 100, 110, 39, 116, 32, 104, 97, 112, 112, 101, 110, 33, 10};

.visible .entry _Z9iter_jobsP9FusionJobmPKmS2_mm(
	.param .u64 .ptr .align 1 _Z9iter_jobsP9FusionJobmPKmS2_mm_param_0,
	.param .u64 _Z9iter_jobsP9FusionJobmPKmS2_mm_param_1,
	.param .u64 .ptr .align 1 _Z9iter_jobsP9FusionJobmPKmS2_mm_param_2,
	.param .u64 .ptr .align 1 _Z9iter_jobsP9FusionJobmPKmS2_mm_param_3,
	.param .u64 _Z9iter_jobsP9FusionJobmPKmS2_mm_param_4,
	.param .u64 _Z9iter_jobsP9FusionJobmPKmS2_mm_param_5
)
{
	.reg .pred 	%p<107>;
	.reg .b16 	%rs<52>;
	.reg .b32 	%r<175>;
	.reg .b64 	%rd<479>;
	.reg .b64 	%fd<18>;

	ld.param.u64 	%rd123, [_Z9iter_jobsP9FusionJobmPKmS2_mm_param_1];
	ld.param.u64 	%rd124, [_Z9iter_jobsP9FusionJobmPKmS2_mm_param_2];
	ld.param.u64 	%rd126, [_Z9iter_jobsP9FusionJobmPKmS2_mm_param_3];
	ld.param.u64 	%rd125, [_Z9iter_jobsP9FusionJobmPKmS2_mm_param_4];
	cvta.to.global.u64 	%rd1, %rd126;
	mov.u32 	%r25, %ctaid.x;
	mov.u32 	%r26, %ntid.x;
	mov.u32 	%r27, %tid.x;
	mad.lo.s32 	%r28, %r25, %r26, %r27;
	cvt.u64.u32 	%rd2, %r28;
	setp.le.u64 	%p1, %rd125, %rd2;
	setp.eq.s64 	%p2, %rd123, 0;
	or.pred  	%p3, %p1, %p2;
	@%p3 bra 	$L__BB0_112;
	cvta.to.global.u64 	%rd128, %rd124;
	shl.b64 	%rd129, %rd2, 3;
	add.s64 	%rd3, %rd128, %rd129;
	mov.b64 	%rd450, 0;
$L__BB0_2:
	ld.param.u64 	%rd448, [_Z9iter_jobsP9FusionJobmPKmS2_mm_param_0];
	cvta.to.global.u64 	%rd130, %rd448;
	mad.lo.s64 	%rd131, %rd450, 48, %rd130;
	add.s64 	%rd5, %rd131, 6;
	ld.global.u8 	%rs1, [%rd131+6];
	setp.eq.s16 	%p4, %rs1, 0;
	@%p4 bra 	$L__BB0_111;
	ld.global.u8 	%rs2, [%rd5+-1];
	setp.ne.s16 	%p5, %rs2, 0;
	@%p5 bra 	$L__BB0_111;
	ld.global.u64 	%rd132, [%rd5+2];
	add.s64 	%rd6, %rd132, %rd2;
	ld.u8 	%rs3, [%rd6];
	setp.eq.s16 	%p6, %rs3, 0;
	@%p6 bra 	$L__BB0_111;
	add.s64 	%rd7, %rd125, -1;
	ld.global.u32 	%r29, [%rd5+-6];
	setp.gt.s32 	%p7, %r29, 2;
	@%p7 bra 	$L__BB0_45;
	setp.eq.s32 	%p10, %r29, 1;
	@%p10 bra 	$L__BB0_48;
	setp.eq.s32 	%p11, %r29, 2;
	@%p11 bra 	$L__BB0_8;
	bra.uni 	$L__BB0_47;
$L__BB0_8:
	setp.le.u64 	%p71, %rd7, %rd2;
	mov.u64 	%rd457, %rd125;
	@%p71 bra 	$L__BB0_10;
	ld.global.u64 	%rd457, [%rd3+8];
$L__BB0_10:
	mov.b16 	%rs22, 0;
	st.u8 	[%rd6], %rs22;
	ld.global.u64 	%rd36, [%rd3];
	setp.ge.u64 	%p72, %rd36, %rd457;
	@%p72 bra 	$L__BB0_111;
	sub.s64 	%rd302, %rd457, %rd36;
	and.b64  	%rd37, %rd302, 3;
	setp.eq.s64 	%p73, %rd37, 0;
	mov.u64 	%rd458, %rd36;
	@%p73 bra 	$L__BB0_27;
	shl.b64 	%rd303, %rd36, 3;
	add.s64 	%rd38, %rd1, %rd303;
	ld.global.u64 	%rd39, [%rd38];
	ld.global.u64 	%rd304, [%rd5+18];
	shl.b64 	%rd305, %rd39, 3;
	add.s64 	%rd306, %rd304, %rd305;
	ld.u64 	%rd307, [%rd306];
	setp.ne.s64 	%p74, %rd307, 9223372036854775807;
	@%p74 bra 	$L__BB0_16;
	ld.global.u64 	%rd308, [%rd5+2];
	add.s64 	%rd309, %rd308, %rd39;
	mov.b16 	%rs23, 1;
	st.u8 	[%rd309], %rs23;
	ld.global.u64 	%rd310, [%rd5+18];
	add.s64 	%rd312, %rd310, %rd129;
	ld.u64 	%rd313, [%rd312];
	add.s64 	%rd40, %rd313, 1;
	shl.b64 	%rd314, %rd39, 3;
	add.s64 	%rd41, %rd310, %rd314;
	ld.u64 	%rd315, [%rd41];
	setp.ge.s64 	%p75, %rd40, %rd315;
	@%p75 bra 	$L__BB0_15;
	st.u64 	[%rd41], %rd40;
$L__BB0_15:
	mov.b16 	%rs24, 0;
	st.global.u8 	[%rd5+-2], %rs24;
$L__BB0_16:
	add.s64 	%rd458, %rd36, 1;
	setp.eq.s64 	%p76, %rd37, 1;
	@%p76 bra 	$L__BB0_27;
	ld.global.u64 	%rd43, [%rd38+8];
	ld.global.u64 	%rd316, [%rd5+18];
	shl.b64 	%rd317, %rd43, 3;
	add.s64 	%rd318, %rd316, %rd317;
	ld.u64 	%rd319, [%rd318];
	setp.ne.s64 	%p77, %rd319, 9223372036854775807;
	@%p77 bra 	$L__BB0_21;
	ld.global.u64 	%rd320, [%rd5+2];
	add.s64 	%rd321, %rd320, %rd43;
	mov.b16 	%rs25, 1;
	st.u8 	[%rd321], %rs25;
	ld.global.u64 	%rd322, [%rd5+18];
	add.s64 	%rd324, %rd322, %rd129;
	ld.u64 	%rd325, [%rd324];
	add.s64 	%rd44, %rd325, 1;
	shl.b64 	%rd326, %rd43, 3;
	add.s64 	%rd45, %rd322, %rd326;
	ld.u64 	%rd327, [%rd45];
	setp.ge.s64 	%p78, %rd44, %rd327;
	@%p78 bra 	$L__BB0_20;
	st.u64 	[%rd45], %rd44;
$L__BB0_20:
	mov.b16 	%rs26, 0;
	st.global.u8 	[%rd5+-2], %rs26;
$L__BB0_21:
	add.s64 	%rd458, %rd36, 2;
	setp.eq.s64 	%p79, %rd37, 2;
	@%p79 bra 	$L__BB0_27;
	ld.global.u64 	%rd47, [%rd38+16];
	ld.global.u64 	%rd328, [%rd5+18];
	shl.b64 	%rd329, %rd47, 3;
	add.s64 	%rd330, %rd328, %rd329;
	ld.u64 	%rd331, [%rd330];
	setp.ne.s64 	%p80, %rd331, 9223372036854775807;
	@%p80 bra 	$L__BB0_26;
	ld.global.u64 	%rd332, [%rd5+2];
	add.s64 	%rd333, %rd332, %rd47;
	mov.b16 	%rs27, 1;
	st.u8 	[%rd333], %rs27;
	ld.global.u64 	%rd334, [%rd5+18];
	add.s64 	%rd336, %rd334, %rd129;
	ld.u64 	%rd337, [%rd336];
	add.s64 	%rd48, %rd337, 1;
	add.s64 	%rd49, %rd334, %rd329;
	ld.u64 	%rd339, [%rd49];
	setp.ge.s64 	%p81, %rd48, %rd339;
	@%p81 bra 	$L__BB0_25;
	st.u64 	[%rd49], %rd48;
$L__BB0_25:
	mov.b16 	%rs28, 0;
	st.global.u8 	[%rd5+-2], %rs28;
$L__BB0_26:
	add.s64 	%rd458, %rd36, 3;
$L__BB0_27:
	sub.s64 	%rd340, %rd36, %rd457;
	setp.gt.u64 	%p82, %rd340, -4;
	@%p82 bra 	$L__BB0_111;
$L__BB0_28:
	shl.b64 	%rd341, %rd458, 3;
	add.s64 	%rd53, %rd1, %rd341;
	ld.global.u64 	%rd54, [%rd53];
	ld.global.u64 	%rd463, [%rd5+18];
	shl.b64 	%rd342, %rd54, 3;
	add.s64 	%rd343, %rd463, %rd342;
	ld.u64 	%rd344, [%rd343];
	setp.ne.s64 	%p83, %rd344, 9223372036854775807;
	@%p83 bra 	$L__BB0_32;
	ld.global.u64 	%rd345, [%rd5+2];
	add.s64 	%rd346, %rd345, %rd54;
	mov.b16 	%rs29, 1;
	st.u8 	[%rd346], %rs29;
	ld.global.u64 	%rd463, [%rd5+18];
	add.s64 	%rd348, %rd463, %rd129;
	ld.u64 	%rd349, [%rd348];
	add.s64 	%rd57, %rd349, 1;
	add.s64 	%rd58, %rd463, %rd342;
	ld.u64 	%rd351, [%rd58];
	setp.ge.s64 	%p84, %rd57, %rd351;
	@%p84 bra 	$L__BB0_31;
	st.u64 	[%rd58], %rd57;
	ld.global.u64 	%rd463, [%rd5+18];
$L__BB0_31:
	mov.b16 	%rs30, 0;
	st.global.u8 	[%rd5+-2], %rs30;
$L__BB0_32:
	ld.global.u64 	%rd62, [%rd53+8];
	shl.b64 	%rd352, %rd62, 3;
	add.s64 	%rd353, %rd463, %rd352;
	ld.u64 	%rd354, [%rd353];
	setp.ne.s64 	%p85, %rd354, 9223372036854775807;
	@%p85 bra 	$L__BB0_36;
	ld.global.u64 	%rd355, [%rd5+2];
	add.s64 	%rd356, %rd355, %rd62;
	mov.b16 	%rs31, 1;
	st.u8 	[%rd356], %rs31;
	ld.global.u64 	%rd463, [%rd5+18];
	add.s64 	%rd358, %rd463, %rd129;
	ld.u64 	%rd359, [%rd358];
	add.s64 	%rd64, %rd359, 1;
	add.s64 	%rd65, %rd463, %rd352;
	ld.u64 	%rd361, [%rd65];
	setp.ge.s64 	%p86, %rd64, %rd361;
	@%p86 bra 	$L__BB0_35;
	st.u64 	[%rd65], %rd64;
	ld.global.u64 	%rd463, [%rd5+18];
$L__BB0_35:
	mov.b16 	%rs32, 0;
	st.global.u8 	[%rd5+-2], %rs32;
$L__BB0_36:
	ld.global.u64 	%rd69, [%rd53+16];
	shl.b64 	%rd362, %rd69, 3;
	add.s64 	%rd363, %rd463, %rd362;
	ld.u64 	%rd364, [%rd363];
	setp.ne.s64 	%p87, %rd364, 9223372036854775807;
	@%p87 bra 	$L__BB0_40;
	ld.global.u64 	%rd365, [%rd5+2];
	add.s64 	%rd366, %rd365, %rd69;
	mov.b16 	%rs33, 1;
	st.u8 	[%rd366], %rs33;
	ld.global.u64 	%rd463, [%rd5+18];
	add.s64 	%rd368, %rd463, %rd129;
	ld.u64 	%rd369, [%rd368];
	add.s64 	%rd71, %rd369, 1;
	add.s64 	%rd72, %rd463, %rd362;
	ld.u64 	%rd371, [%rd72];
	setp.ge.s64 	%p88, %rd71, %rd371;
	@%p88 bra 	$L__BB0_39;
	st.u64 	[%rd72], %rd71;
	ld.global.u64 	%rd463, [%rd5+18];
$L__BB0_39:
	mov.b16 	%rs34, 0;
	st.global.u8 	[%rd5+-2], %rs34;
$L__BB0_40:
	ld.global.u64 	%rd76, [%rd53+24];
	shl.b64 	%rd372, %rd76, 3;
	add.s64 	%rd373, %rd463, %rd372;
	ld.u64 	%rd374, [%rd373];
	setp.ne.s64 	%p89, %rd374, 9223372036854775807;
	@%p89 bra 	$L__BB0_44;
	ld.global.u64 	%rd375, [%rd5+2];
	add.s64 	%rd376, %rd375, %rd76;
	mov.b16 	%rs35, 1;
	st.u8 	[%rd376], %rs35;
	ld.global.u64 	%rd377, [%rd5+18];
	add.s64 	%rd379, %rd377, %rd129;
	ld.u64 	%rd380, [%rd379];
	add.s64 	%rd77, %rd380, 1;
	add.s64 	%rd78, %rd377, %rd372;
	ld.u64 	%rd382, [%rd78];
	setp.ge.s64 	%p90, %rd77, %rd382;
	@%p90 bra 	$L__BB0_43;
	st.u64 	[%rd78], %rd77;
$L__BB0_43:
	mov.b16 	%rs36, 0;
	st.global.u8 	[%rd5+-2], %rs36;
$L__BB0_44:
	add.s64 	%rd458, %rd458, 4;
	setp.lt.u64 	%p91, %rd458, %rd457;
	@%p91 bra 	$L__BB0_28;
	bra.uni 	$L__BB0_111;
$L__BB0_45:
	setp.eq.s32 	%p8, %r29, 3;
	@%p8 bra 	$L__BB0_71;
	setp.eq.s32 	%p9, %r29, 4;
	@%p9 bra 	$L__BB0_81;
$L__BB0_47:
	mov.u64 	%rd446, $str;
	cvta.global.u64 	%rd447, %rd446;
	{ // callseq 2, 0
	.param .b64 param0;
	st.param.b64 	[param0], %rd447;
	.param .b64 param1;
	st.param.b64 	[param1], 0;
	.param .b32 retval0;
	call.uni (retval0), 
	vprintf, 
	(
	param0, 
	param1
	);
	ld.param.b32 	%r161, [retval0];
	} // callseq 2
	bra.uni 	$L__BB0_111;
$L__BB0_48:
	setp.le.u64 	%p92, %rd7, %rd2;
	mov.u64 	%rd451, %rd125;
	@%p92 bra 	$L__BB0_50;
	ld.global.u64 	%rd451, [%rd3+8];
$L__BB0_50:
	mov.b16 	%rs37, 0;
	st.u8 	[%rd6], %rs37;
	ld.global.u64 	%rd10, [%rd3];
	setp.ge.u64 	%p93, %rd10, %rd451;
	@%p93 bra 	$L__BB0_111;
	sub.s64 	%rd383, %rd451, %rd10;
	and.b64  	%rd11, %rd383, 3;
	setp.eq.s64 	%p94, %rd11, 0;
	mov.u64 	%rd452, %rd10;
	@%p94 bra 	$L__BB0_61;
	shl.b64 	%rd384, %rd10, 3;
	add.s64 	%rd12, %rd1, %rd384;
	ld.global.u64 	%rd13, [%rd12];
	ld.global.u64 	%rd385, [%rd5+18];
	shl.b64 	%rd386, %rd13, 3;
	add.s64 	%rd387, %rd385, %rd386;
	ld.u64 	%rd388, [%rd387];
	setp.ne.s64 	%p95, %rd388, -1;
	@%p95 bra 	$L__BB0_54;
	ld.global.u64 	%rd389, [%rd5+2];
	add.s64 	%rd390, %rd389, %rd13;
	mov.b16 	%rs38, 1;
	st.u8 	[%rd390], %rs38;
	ld.global.u64 	%rd391, [%rd5+18];
	add.s64 	%rd393, %rd391, %rd386;
	st.u64 	[%rd393], %rd2;
	mov.b16 	%rs39, 0;
	st.global.u8 	[%rd5+-2], %rs39;
$L__BB0_54:
	add.s64 	%rd452, %rd10, 1;
	setp.eq.s64 	%p96, %rd11, 1;
	@%p96 bra 	$L__BB0_61;
	ld.global.u64 	%rd15, [%rd12+8];
	ld.global.u64 	%rd394, [%rd5+18];
	shl.b64 	%rd395, %rd15, 3;
	add.s64 	%rd396, %rd394, %rd395;
	ld.u64 	%rd397, [%rd396];
	setp.ne.s64 	%p97, %rd397, -1;
	@%p97 bra 	$L__BB0_57;
	ld.global.u64 	%rd398, [%rd5+2];
	add.s64 	%rd399, %rd398, %rd15;
	mov.b16 	%rs40, 1;
	st.u8 	[%rd399], %rs40;
	ld.global.u64 	%rd400, [%rd5+18];
	add.s64 	%rd402, %rd400, %rd395;
	st.u64 	[%rd402], %rd2;
	mov.b16 	%rs41, 0;
	st.global.u8 	[%rd5+-2], %rs41;
$L__BB0_57:
	add.s64 	%rd452, %rd10, 2;
	setp.eq.s64 	%p98, %rd11, 2;
	@%p98 bra 	$L__BB0_61;
	ld.global.u64 	%rd17, [%rd12+16];
	ld.global.u64 	%rd403, [%rd5+18];
	shl.b64 	%rd404, %rd17, 3;
	add.s64 	%rd405, %rd403, %rd404;
	ld.u64 	%rd406, [%rd405];
	setp.ne.s64 	%p99, %rd406, -1;
	@%p99 bra 	$L__BB0_60;
	ld.global.u64 	%rd407, [%rd5+2];
	add.s64 	%rd408, %rd407, %rd17;
	mov.b16 	%rs42, 1;
	st.u8 	[%rd408], %rs42;
	ld.global.u64 	%rd409, [%rd5+18];
	add.s64 	%rd411, %rd409, %rd404;
	st.u64 	[%rd411], %rd2;
	mov.b16 	%rs43, 0;
	st.global.u8 	[%rd5+-2], %rs43;
$L__BB0_60:
	add.s64 	%rd452, %rd10, 3;
$L__BB0_61:
	sub.s64 	%rd412, %rd10, %rd451;
	setp.gt.u64 	%p100, %rd412, -4;
	@%p100 bra 	$L__BB0_111;
$L__BB0_62:
	shl.b64 	%rd413, %rd452, 3;
	add.s64 	%rd21, %rd1, %rd413;
	ld.global.u64 	%rd22, [%rd21];
	ld.global.u64 	%rd455, [%rd5+18];
	shl.b64 	%rd414, %rd22, 3;
	add.s64 	%rd415, %rd455, %rd414;
	ld.u64 	%rd416, [%rd415];
	setp.ne.s64 	%p101, %rd416, -1;
	@%p101 bra 	$L__BB0_64;
	ld.global.u64 	%rd417, [%rd5+2];
	add.s64 	%rd418, %rd417, %rd22;
	mov.b16 	%rs44, 1;
	st.u8 	[%rd418], %rs44;
	ld.global.u64 	%rd419, [%rd5+18];
	add.s64 	%rd421, %rd419, %rd414;
	st.u64 	[%rd421], %rd2;
	mov.b16 	%rs45, 0;
	st.global.u8 	[%rd5+-2], %rs45;
	ld.global.u64 	%rd455, [%rd5+18];
$L__BB0_64:
	ld.global.u64 	%rd26, [%rd21+8];
	shl.b64 	%rd422, %rd26, 3;
	add.s64 	%rd423, %rd455, %rd422;
	ld.u64 	%rd424, [%rd423];
	setp.ne.s64 	%p102, %rd424, -1;
	@%p102 bra 	$L__BB0_66;
	ld.global.u64 	%rd425, [%rd5+2];
	add.s64 	%rd426, %rd425, %rd26;
	mov.b16 	%rs46, 1;
	st.u8 	[%rd426], %rs46;
	ld.global.u64 	%rd427, [%rd5+18];
	add.s64 	%rd429, %rd427, %rd422;
	st.u64 	[%rd429], %rd2;
	mov.b16 	%rs47, 0;
	st.global.u8 	[%rd5+-2], %rs47;
	ld.global.u64 	%rd455, [%rd5+18];
$L__BB0_66:
	ld.global.u64 	%rd29, [%rd21+16];
	shl.b64 	%rd430, %rd29, 3;
	add.s64 	%rd431, %rd455, %rd430;
	ld.u64 	%rd432, [%rd431];
	setp.ne.s64 	%p103, %rd432, -1;
	@%p103 bra 	$L__BB0_68;
	ld.global.u64 	%rd433, [%rd5+2];
	add.s64 	%rd434, %rd433, %rd29;
	mov.b16 	%rs48, 1;
	st.u8 	[%rd434], %rs48;
	ld.global.u64 	%rd435, [%rd5+18];
	add.s64 	%rd437, %rd435, %rd430;
	st.u64 	[%rd437], %rd2;
	mov.b16 	%rs49, 0;
	st.global.u8 	[%rd5+-2], %rs49;
	ld.global.u64 	%rd455, [%rd5+18];
$L__BB0_68:
	ld.global.u64 	%rd32, [%rd21+24];
	shl.b64 	%rd438, %rd32, 3;
	add.s64 	%rd439, %rd455, %rd438;
	ld.u64 	%rd440, [%rd439];
	setp.ne.s64 	%p104, %rd440, -1;
	@%p104 bra 	$L__BB0_70;
	ld.global.u64 	%rd441, [%rd5+2];
	add.s64 	%rd442, %rd441, %rd32;
	mov.b16 	%rs50, 1;
	st.u8 	[%rd442], %rs50;
	ld.global.u64 	%rd443, [%rd5+18];
	add.s64 	%rd445, %rd443, %rd438;
	st.u64 	[%rd445], %rd2;
	mov.b16 	%rs51, 0;
	st.global.u8 	[%rd5+-2], %rs51;
$L__BB0_70:
	add.s64 	%rd452, %rd452, 4;
	setp.lt.u64 	%p105, %rd452, %rd451;
	@%p105 bra 	$L__BB0_62;
	bra.uni 	$L__BB0_111;
$L__BB0_71:
	setp.le.u64 	%p63, %rd7, %rd2;
	mov.u64 	%rd466, %rd125;
	@%p63 bra 	$L__BB0_73;
	ld.global.u64 	%rd466, [%rd3+8];
$L__BB0_73:
	mov.b16 	%rs13, 0;
	st.u8 	[%rd6], %rs13;
	ld.global.u64 	%rd242, [%rd5+18];
	add.s64 	%rd244, %rd242, %rd129;
	ld.u64 	%rd245, [%rd244];
	add.s64 	%rd246, %rd245, 1;
	st.u64 	[%rd244], %rd246;
	ld.global.u64 	%rd247, [%rd5+34];
	setp.ge.u64 	%p64, %rd246, %rd247;
	@%p64 bra 	$L__BB0_111;
	ld.global.u64 	%rd248, [%rd5+26];
	add.s64 	%rd250, %rd248, %rd129;
	ld.f64 	%fd2, [%rd250];
	ld.global.u64 	%rd251, [%rd3];
	sub.s64 	%rd252, %rd466, %rd251;
	add.s64 	%rd253, %rd252, 1;
	cvt.rn.f64.u64 	%fd3, %rd253;
	div.rn.f64 	%fd1, %fd2, %fd3;
	mov.b64 	%rd254, 0;
	st.u64 	[%rd250], %rd254;
	ld.global.u64 	%rd82, [%rd3];
	setp.ge.u64 	%p65, %rd82, %rd466;
	@%p65 bra 	$L__BB0_111;
	sub.s64 	%rd255, %rd466, %rd82;
	and.b64  	%rd83, %rd255, 3;
	setp.eq.s64 	%p66, %rd83, 0;
	mov.u64 	%rd467, %rd82;
	@%p66 bra 	$L__BB0_79;
	shl.b64 	%rd256, %rd82, 3;
	add.s64 	%rd84, %rd1, %rd256;
	ld.global.u64 	%rd257, [%rd84];
	ld.global.u64 	%rd258, [%rd5+2];
	add.s64 	%rd259, %rd258, %rd257;
	mov.b16 	%rs14, 1;
	st.u8 	[%rd259], %rs14;
	ld.global.u64 	%rd260, [%rd5+26];
	shl.b64 	%rd261, %rd257, 3;
	add.s64 	%rd262, %rd260, %rd261;
	ld.f64 	%fd4, [%rd262];
	add.f64 	%fd5, %fd1, %fd4;
	st.f64 	[%rd262], %fd5;
	mov.b16 	%rs15, 0;
	st.global.u8 	[%rd5+-2], %rs15;
	add.s64 	%rd467, %rd82, 1;
	setp.eq.s64 	%p67, %rd83, 1;
	@%p67 bra 	$L__BB0_79;
	ld.global.u64 	%rd263, [%rd84+8];
	ld.global.u64 	%rd264, [%rd5+2];
	add.s64 	%rd265, %rd264, %rd263;
	mov.b16 	%rs16, 1;
	st.u8 	[%rd265], %rs16;
	ld.global.u64 	%rd266, [%rd5+26];
	shl.b64 	%rd267, %rd263, 3;
	add.s64 	%rd268, %rd266, %rd267;
	ld.f64 	%fd6, [%rd268];
	add.f64 	%fd7, %fd1, %fd6;
	st.f64 	[%rd268], %fd7;
	mov.b16 	%rs17, 0;
	st.global.u8 	[%rd5+-2], %rs17;
	add.s64 	%rd467, %rd82, 2;
	setp.eq.s64 	%p68, %rd83, 2;
	@%p68 bra 	$L__BB0_79;
	ld.global.u64 	%rd269, [%rd84+16];
	ld.global.u64 	%rd270, [%rd5+2];
	add.s64 	%rd271, %rd270, %rd269;
	mov.b16 	%rs18, 1;
	st.u8 	[%rd271], %rs18;
	ld.global.u64 	%rd272, [%rd5+26];
	shl.b64 	%rd273, %rd269, 3;
	add.s64 	%rd274, %rd272, %rd273;
	ld.f64 	%fd8, [%rd274];
	add.f64 	%fd9, %fd1, %fd8;
	st.f64 	[%rd274], %fd9;
	mov.b16 	%rs19, 0;
	st.global.u8 	[%rd5+-2], %rs19;
	add.s64 	%rd467, %rd82, 3;
$L__BB0_79:
	sub.s64 	%rd275, %rd82, %rd466;
	setp.gt.u64 	%p69, %rd275, -4;
	@%p69 bra 	$L__BB0_111;
$L__BB0_80:
	shl.b64 	%rd276, %rd467, 3;
	add.s64 	%rd277, %rd1, %rd276;
	ld.global.u64 	%rd278, [%rd277];
	ld.global.u64 	%rd279, [%rd5+2];
	add.s64 	%rd280, %rd279, %rd278;
	mov.b16 	%rs20, 1;
	st.u8 	[%rd280], %rs20;
	ld.global.u64 	%rd281, [%rd5+26];
	shl.b64 	%rd282, %rd278, 3;
	add.s64 	%rd283, %rd281, %rd282;
	ld.f64 	%fd10, [%rd283];
	add.f64 	%fd11, %fd1, %fd10;
	st.f64 	[%rd283], %fd11;
	mov.b16 	%rs21, 0;
	st.global.u8 	[%rd5+-2], %rs21;
	ld.global.u64 	%rd284, [%rd277+8];
	ld.global.u64 	%rd285, [%rd5+2];
	add.s64 	%rd286, %rd285, %rd284;
	st.u8 	[%rd286], %rs20;
	ld.global.u64 	%rd287, [%rd5+26];
	shl.b64 	%rd288, %rd284, 3;
	add.s64 	%rd289, %rd287, %rd288;
	ld.f64 	%fd12, [%rd289];
	add.f64 	%fd13, %fd1, %fd12;
	st.f64 	[%rd289], %fd13;
	st.global.u8 	[%rd5+-2], %rs21;
	ld.global.u64 	%rd290, [%rd277+16];
	ld.global.u64 	%rd291, [%rd5+2];
	add.s64 	%rd292, %rd291, %rd290;
	st.u8 	[%rd292], %rs20;
	ld.global.u64 	%rd293, [%rd5+26];
	shl.b64 	%rd294, %rd290, 3;
	add.s64 	%rd295, %rd293, %rd294;
	ld.f64 	%fd14, [%rd295];
	add.f64 	%fd15, %fd1, %fd14;
	st.f64 	[%rd295], %fd15;
	st.global.u8 	[%rd5+-2], %rs21;
	ld.global.u64 	%rd296, [%rd277+24];
	ld.global.u64 	%rd297, [%rd5+2];
	add.s64 	%rd298, %rd297, %rd296;
	st.u8 	[%rd298], %rs20;
	ld.global.u64 	%rd299, [%rd5+26];
	shl.b64 	%rd300, %rd296, 3;
	add.s64 	%rd301, %rd299, %rd300;
	ld.f64 	%fd16, [%rd301];
	add.f64 	%fd17, %fd1, %fd16;
	st.f64 	[%rd301], %fd17;
	st.global.u8 	[%rd5+-2], %rs21;
	add.s64 	%rd467, %rd467, 4;
	setp.lt.u64 	%p70, %rd467, %rd466;
	@%p70 bra 	$L__BB0_80;
	bra.uni 	$L__BB0_111;
$L__BB0_81:
	setp.le.u64 	%p12, %rd7, %rd2;
	mov.u64 	%rd469, %rd125;
	@%p12 bra 	$L__BB0_83;
	ld.global.u64 	%rd469, [%rd3+8];
$L__BB0_83:
	mov.b16 	%rs4, 0;
	st.u8 	[%rd6], %rs4;
	ld.global.u64 	%rd133, [%rd5+18];
	add.s64 	%rd135, %rd133, %rd129;
	ld.u64 	%rd136, [%rd135];
	add.s64 	%rd137, %rd136, 1;
	st.u64 	[%rd135], %rd137;
	setp.ne.s64 	%p13, %rd136, 0;
	@%p13 bra 	$L__BB0_111;
	ld.global.u64 	%rd138, [%rd5+34];
	shl.b64 	%rd139, %rd138, 2;
	{ // callseq 0, 0
	.param .b64 param0;
	st.param.b64 	[param0], %rd139;
	.param .b64 retval0;
	call.uni (retval0), 
	malloc, 
	(
	param0
	);
	ld.param.b64 	%rd140, [retval0];
	} // callseq 0
	ld.global.u64 	%rd141, [%rd5+34];
	setp.eq.s64 	%p14, %rd141, 0;
	@%p14 bra 	$L__BB0_87;
	mov.b64 	%rd470, 0;
$L__BB0_86:
	shl.b64 	%rd143, %rd470, 2;
	add.s64 	%rd144, %rd140, %rd143;
	mov.b32 	%r30, 0;
	st.u32 	[%rd144], %r30;
	add.s64 	%rd470, %rd470, 1;
	ld.global.u64 	%rd145, [%rd5+34];
	setp.gt.u64 	%p15, %rd145, %rd470;
	@%p15 bra 	$L__BB0_86;
$L__BB0_87:
	ld.global.u64 	%rd96, [%rd3];
	setp.ge.u64 	%p16, %rd96, %rd469;
	@%p16 bra 	$L__BB0_95;
	sub.s64 	%rd146, %rd469, %rd96;
	and.b64  	%rd97, %rd146, 3;
	setp.eq.s64 	%p17, %rd97, 0;
	mov.u64 	%rd471, %rd96;
	@%p17 bra 	$L__BB0_92;
	shl.b64 	%rd147, %rd96, 3;
	add.s64 	%rd98, %rd1, %rd147;
	ld.global.u64 	%rd148, [%rd98];
	ld.global.u64 	%rd149, [%rd5+2];
	add.s64 	%rd150, %rd149, %rd148;
	mov.b16 	%rs5, 1;
	st.u8 	[%rd150], %rs5;
	ld.global.u64 	%rd151, [%rd5+26];
	shl.b64 	%rd152, %rd148, 3;
	add.s64 	%rd153, %rd151, %rd152;
	ld.u64 	%rd154, [%rd153];
	shl.b64 	%rd155, %rd154, 2;
	add.s64 	%rd156, %rd140, %rd155;
	ld.u32 	%r31, [%rd156];
	add.s32 	%r32, %r31, 1;
	st.u32 	[%rd156], %r32;
	mov.b16 	%rs6, 0;
	st.global.u8 	[%rd5+-2], %rs6;
	add.s64 	%rd471, %rd96, 1;
	setp.eq.s64 	%p18, %rd97, 1;
	@%p18 bra 	$L__BB0_92;
	ld.global.u64 	%rd157, [%rd98+8];
	ld.global.u64 	%rd158, [%rd5+2];
	add.s64 	%rd159, %rd158, %rd157;
	mov.b16 	%rs7, 1;
	st.u8 	[%rd159], %rs7;
	ld.global.u64 	%rd160, [%rd5+26];
	shl.b64 	%rd161, %rd157, 3;
	add.s64 	%rd162, %rd160, %rd161;
	ld.u64 	%rd163, [%rd162];
	shl.b64 	%rd164, %rd163, 2;
	add.s64 	%rd165, %rd140, %rd164;
	ld.u32 	%r33, [%rd165];
	add.s32 	%r34, %r33, 1;
	st.u32 	[%rd165], %r34;
	mov.b16 	%rs8, 0;
	st.global.u8 	[%rd5+-2], %rs8;
	add.s64 	%rd471, %rd96, 2;
	setp.eq.s64 	%p19, %rd97, 2;
	@%p19 bra 	$L__BB0_92;
	ld.global.u64 	%rd166, [%rd98+16];
	ld.global.u64 	%rd167, [%rd5+2];
	add.s64 	%rd168, %rd167, %rd166;
	mov.b16 	%rs9, 1;
	st.u8 	[%rd168], %rs9;
	ld.global.u64 	%rd169, [%rd5+26];
	shl.b64 	%rd170, %rd166, 3;
	add.s64 	%rd171, %rd169, %rd170;
	ld.u64 	%rd172, [%rd171];
	shl.b64 	%rd173, %rd172, 2;
	add.s64 	%rd174, %rd140, %rd173;
	ld.u32 	%r35, [%rd174];
	add.s32 	%r36, %r35, 1;
	st.u32 	[%rd174], %r36;
	mov.b16 	%rs10, 0;
	st.global.u8 	[%rd5+-2], %rs10;
	add.s64 	%rd471, %rd96, 3;
$L__BB0_92:
	sub.s64 	%rd175, %rd96, %rd469;
	setp.gt.u64 	%p20, %rd175, -4;
	@%p20 bra 	$L__BB0_95;
	shl.b64 	%rd176, %rd471, 3;
	add.s64 	%rd177, %rd1, %rd176;
	add.s64 	%rd472, %rd177, 16;
$L__BB0_94:
	ld.global.u64 	%rd178, [%rd472+-16];
	ld.global.u64 	%rd179, [%rd5+2];
	add.s64 	%rd180, %rd179, %rd178;
	mov.b16 	%rs11, 1;
	st.u8 	[%rd180], %rs11;
	ld.global.u64 	%rd181, [%rd5+26];
	shl.b64 	%rd182, %rd178, 3;
	add.s64 	%rd183, %rd181, %rd182;
	ld.u64 	%rd184, [%rd183];
	shl.b64 	%rd185, %rd184, 2;
	add.s64 	%rd186, %rd140, %rd185;
	ld.u32 	%r37, [%rd186];
	add.s32 	%r38, %r37, 1;
	st.u32 	[%rd186], %r38;
	mov.b16 	%rs12, 0;
	st.global.u8 	[%rd5+-2], %rs12;
	ld.global.u64 	%rd187, [%rd472+-8];
	ld.global.u64 	%rd188, [%rd5+2];
	add.s64 	%rd189, %rd188, %rd187;
	st.u8 	[%rd189], %rs11;
	ld.global.u64 	%rd190, [%rd5+26];
	shl.b64 	%rd191, %rd187, 3;
	add.s64 	%rd192, %rd190, %rd191;
	ld.u64 	%rd193, [%rd192];
	shl.b64 	%rd194, %rd193, 2;
	add.s64 	%rd195, %rd140, %rd194;
	ld.u32 	%r39, [%rd195];
	add.s32 	%r40, %r39, 1;
	st.u32 	[%rd195], %r40;
	st.global.u8 	[%rd5+-2], %rs12;
	ld.global.u64 	%rd196, [%rd472];
	ld.global.u64 	%rd197, [%rd5+2];
	add.s64 	%rd198, %rd197, %rd196;
	st.u8 	[%rd198], %rs11;
	ld.global.u64 	%rd199, [%rd5+26];
	shl.b64 	%rd200, %rd196, 3;
	add.s64 	%rd201, %rd199, %rd200;
	ld.u64 	%rd202, [%rd201];
	shl.b64 	%rd203, %rd202, 2;
	add.s64 	%rd204, %rd140, %rd203;
	ld.u32 	%r41, [%rd204];
	add.s32 	%r42, %r41, 1;
	st.u32 	[%rd204], %r42;
	st.global.u8 	[%rd5+-2], %rs12;
	ld.global.u64 	%rd205, [%rd472+8];
	ld.global.u64 	%rd206, [%rd5+2];
	add.s64 	%rd207, %rd206, %rd205;
	st.u8 	[%rd207], %rs11;
	ld.global.u64 	%rd208, [%rd5+26];
	shl.b64 	%rd209, %rd205, 3;
	add.s64 	%rd210, %rd208, %rd209;
	ld.u64 	%rd211, [%rd210];
	shl.b64 	%rd212, %rd211, 2;
	add.s64 	%rd213, %rd140, %rd212;
	ld.u32 	%r43, [%rd213];
	add.s32 	%r44, %r43, 1;
	st.u32 	[%rd213], %r44;
	st.global.u8 	[%rd5+-2], %rs12;
	add.s64 	%rd471, %rd471, 4;
	add.s64 	%rd472, %rd472, 32;
	setp.lt.u64 	%p21, %rd471, %rd469;
	@%p21 bra 	$L__BB0_94;
$L__BB0_95:
	ld.global.u64 	%rd104, [%rd5+34];
	setp.eq.s64 	%p22, %rd104, 0;
	mov.b64 	%rd478, -1;
	@%p22 bra 	$L__BB0_110;
	setp.lt.u64 	%p23, %rd104, 16;
	mov.b32 	%r174, -1;
	mov.b64 	%rd476, 0;
	mov.u32 	%r167, %r174;
	@%p23 bra 	$L__BB0_99;
	mov.b32 	%r174, -1;
	mov.b64 	%rd474, 0;
$L__BB0_98:
	.pragma "nounroll";
	cvt.u32.u64 	%r48, %rd474;
	shl.b64 	%rd217, %rd474, 2;
	add.s64 	%rd218, %rd140, %rd217;
	ld.u32 	%r49, [%rd218];
	setp.gt.s32 	%p24, %r49, %r167;
	max.s32 	%r50, %r49, %r167;
	selp.b32 	%r51, %r48, %r174, %p24;
	add.s32 	%r52, %r48, 1;
	and.b64  	%rd219, %rd217, 17179869120;
	add.s64 	%rd220, %rd140, %rd219;
	ld.u32 	%r53, [%rd220+4];
	setp.gt.s32 	%p25, %r53, %r50;
	max.s32 	%r54, %r53, %r50;
	selp.b32 	%r55, %r52, %r51, %p25;
	add.s32 	%r56, %r48, 2;
	ld.u32 	%r57, [%rd220+8];
	setp.gt.s32 	%p26, %r57, %r54;
	max.s32 	%r58, %r57, %r54;
	selp.b32 	%r59, %r56, %r55, %p26;
	add.s32 	%r60, %r48, 3;
	ld.u32 	%r61, [%rd220+12];
	setp.gt.s32 	%p27, %r61, %r58;
	max.s32 	%r62, %r61, %r58;
	selp.b32 	%r63, %r60, %r59, %p27;
	add.s32 	%r64, %r48, 4;
	ld.u32 	%r65, [%rd220+16];
	setp.gt.s32 	%p28, %r65, %r62;
	max.s32 	%r66, %r65, %r62;
	selp.b32 	%r67, %r64, %r63, %p28;
	add.s32 	%r68, %r48, 5;
	ld.u32 	%r69, [%rd220+20];
	setp.gt.s32 	%p29, %r69, %r66;
	max.s32 	%r70, %r69, %r66;
	selp.b32 	%r71, %r68, %r67, %p29;
	add.s32 	%r72, %r48, 6;
	ld.u32 	%r73, [%rd220+24];
	setp.gt.s32 	%p30, %r73, %r70;
	max.s32 	%r74, %r73, %r70;
	selp.b32 	%r75, %r72, %r71, %p30;
	add.s32 	%r76, %r48, 7;
	ld.u32 	%r77, [%rd220+28];
	setp.gt.s32 	%p31, %r77, %r74;
	max.s32 	%r78, %r77, %r74;
	selp.b32 	%r79, %r76, %r75, %p31;
	add.s32 	%r80, %r48, 8;
	ld.u32 	%r81, [%rd220+32];
	setp.gt.s32 	%p32, %r81, %r78;
	max.s32 	%r82, %r81, %r78;
	selp.b32 	%r83, %r80, %r79, %p32;
	add.s32 	%r84, %r48, 9;
	ld.u32 	%r85, [%rd220+36];
	setp.gt.s32 	%p33, %r85, %r82;
	max.s32 	%r86, %r85, %r82;
	selp.b32 	%r87, %r84, %r83, %p33;
	add.s32 	%r88, %r48, 10;
	ld.u32 	%r89, [%rd220+40];
	setp.gt.s32 	%p34, %r89, %r86;
	max.s32 	%r90, %r89, %r86;
	selp.b32 	%r91, %r88, %r87, %p34;
	add.s32 	%r92, %r48, 11;
	ld.u32 	%r93, [%rd220+44];
	setp.gt.s32 	%p35, %r93, %r90;
	max.s32 	%r94, %r93, %r90;
	selp.b32 	%r95, %r92, %r91, %p35;
	add.s32 	%r96, %r48, 12;
	ld.u32 	%r97, [%rd220+48];
	setp.gt.s32 	%p36, %r97, %r94;
	max.s32 	%r98, %r97, %r94;
	selp.b32 	%r99, %r96, %r95, %p36;
	add.s32 	%r100, %r48, 13;
	ld.u32 	%r101, [%rd220+52];
	setp.gt.s32 	%p37, %r101, %r98;
	max.s32 	%r102, %r101, %r98;
	selp.b32 	%r103, %r100, %r99, %p37;
	add.s32 	%r104, %r48, 14;
	ld.u32 	%r105, [%rd220+56];
	setp.gt.s32 	%p38, %r105, %r102;
	max.s32 	%r106, %r105, %r102;
	selp.b32 	%r107, %r104, %r103, %p38;
	add.s32 	%r108, %r48, 15;
	ld.u32 	%r109, [%rd220+60];
	setp.gt.s32 	%p39, %r109, %r106;
	max.s32 	%r167, %r109, %r106;
	selp.b32 	%r174, %r108, %r107, %p39;
	add.s64 	%rd474, %rd474, 16;
	and.b64  	%rd476, %rd104, -16;
	setp.ne.s64 	%p40, %rd474, %rd476;
	@%p40 bra 	$L__BB0_98;
$L__BB0_99:
	and.b64  	%rd221, %rd104, 15;
	setp.eq.s64 	%p41, %rd221, 0;
	@%p41 bra 	$L__BB0_109;
	setp.lt.u64 	%p42, %rd221, 8;
	@%p42 bra 	$L__BB0_102;
	cvt.u32.u64 	%r111, %rd476;
	shl.b64 	%rd223, %rd476, 2;
	add.s64 	%rd224, %rd140, %rd223;
	ld.u32 	%r112, [%rd224];
	setp.gt.s32 	%p43, %r112, %r167;
	max.s32 	%r113, %r112, %r167;
	selp.b32 	%r114, %r111, %r174, %p43;
	add.s32 	%r115, %r111, 1;
	and.b64  	%rd225, %rd223, 17179869180;
	add.s64 	%rd226, %rd140, %rd225;
	ld.u32 	%r116, [%rd226+4];
	setp.gt.s32 	%p44, %r116, %r113;
	max.s32 	%r117, %r116, %r113;
	selp.b32 	%r118, %r115, %r114, %p44;
	add.s32 	%r119, %r111, 2;
	ld.u32 	%r120, [%rd226+8];
	setp.gt.s32 	%p45, %r120, %r117;
	max.s32 	%r121, %r120, %r117;
	selp.b32 	%r122, %r119, %r118, %p45;
	add.s32 	%r123, %r111, 3;
	ld.u32 	%r124, [%rd226+12];
	setp.gt.s32 	%p46, %r124, %r121;
	max.s32 	%r125, %r124, %r121;
	selp.b32 	%r126, %r123, %r122, %p46;
	add.s32 	%r127, %r111, 4;
	ld.u32 	%r128, [%rd226+16];
	setp.gt.s32 	%p47, %r128, %r125;
	max.s32 	%r129, %r128, %r125;
	selp.b32 	%r130, %r127, %r126, %p47;
	add.s32 	%r131, %r111, 5;
	ld.u32 	%r132, [%rd226+20];
	setp.gt.s32 	%p48, %r132, %r129;
	max.s32 	%r133, %r132, %r129;
	selp.b32 	%r134, %r131, %r130, %p48;
	add.s32 	%r135, %r111, 6;
	ld.u32 	%r136, [%rd226+24];
	setp.gt.s32 	%p49, %r136, %r133;
	max.s32 	%r137, %r136, %r133;
	selp.b32 	%r138, %r135, %r134, %p49;
	add.s32 	%r139, %r111, 7;
	ld.u32 	%r140, [%rd226+28];
	setp.gt.s32 	%p50, %r140, %r137;
	max.s32 	%r167, %r140, %r137;
	selp.b32 	%r174, %r139, %r138, %p50;
	add.s64 	%rd227, %rd476, 8;
	and.b64  	%rd476, %rd227, 4294967295;
$L__BB0_102:
	and.b64  	%rd228, %rd104, 7;
	setp.eq.s64 	%p51, %rd228, 0;
	@%p51 bra 	$L__BB0_109;
	and.b64  	%rd115, %rd104, 3;
	setp.lt.u64 	%p52, %rd228, 4;
	@%p52 bra 	$L__BB0_105;
	cvt.u32.u64 	%r142, %rd476;
	shl.b64 	%rd230, %rd476, 2;
	add.s64 	%rd231, %rd140, %rd230;
	ld.u32 	%r143, [%rd231];
	setp.gt.s32 	%p53, %r143, %r167;
	max.s32 	%r144, %r143, %r167;
	selp.b32 	%r145, %r142, %r174, %p53;
	add.s32 	%r146, %r142, 1;
	and.b64  	%rd232, %rd230, 17179869180;
	add.s64 	%rd233, %rd140, %rd232;
	ld.u32 	%r147, [%rd233+4];
	setp.gt.s32 	%p54, %r147, %r144;
	max.s32 	%r148, %r147, %r144;
	selp.b32 	%r149, %r146, %r145, %p54;
	add.s32 	%r150, %r142, 2;
	ld.u32 	%r151, [%rd233+8];
	setp.gt.s32 	%p55, %r151, %r148;
	max.s32 	%r152, %r151, %r148;
	selp.b32 	%r153, %r150, %r149, %p55;
	add.s32 	%r154, %r142, 3;
	ld.u32 	%r155, [%rd233+12];
	setp.gt.s32 	%p56, %r155, %r152;
	max.s32 	%r167, %r155, %r152;
	selp.b32 	%r174, %r154, %r153, %p56;
	add.s64 	%rd234, %rd476, 4;
	and.b64  	%rd476, %rd234, 4294967295;
$L__BB0_105:
	setp.eq.s64 	%p57, %rd115, 0;
	@%p57 bra 	$L__BB0_109;
	cvt.u32.u64 	%r18, %rd476;
	shl.b64 	%rd235, %rd476, 2;
	add.s64 	%rd236, %rd140, %rd235;
	ld.u32 	%r156, [%rd236];
	setp.gt.s32 	%p58, %r156, %r167;
	max.s32 	%r19, %r156, %r167;
	selp.b32 	%r174, %r18, %r174, %p58;
	setp.eq.s64 	%p59, %rd115, 1;
	@%p59 bra 	$L__BB0_109;
	add.s32 	%r157, %r18, 1;
	and.b64  	%rd238, %rd235, 17179869180;
	add.s64 	%rd118, %rd140, %rd238;
	ld.u32 	%r158, [%rd118+4];
	setp.gt.s32 	%p60, %r158, %r19;
	max.s32 	%r21, %r158, %r19;
	selp.b32 	%r174, %r157, %r174, %p60;
	setp.eq.s64 	%p61, %rd115, 2;
	@%p61 bra 	$L__BB0_109;
	add.s32 	%r159, %r18, 2;
	ld.u32 	%r160, [%rd118+8];
	setp.gt.s32 	%p62, %r160, %r21;
	selp.b32 	%r174, %r159, %r174, %p62;
$L__BB0_109:
	cvt.s64.s32 	%rd478, %r174;
$L__BB0_110:
	ld.global.u64 	%rd239, [%rd5+26];
	add.s64 	%rd241, %rd239, %rd129;
	st.u64 	[%rd241], %rd478;
	{ // callseq 1, 0
	.param .b64 param0;
	st.param.b64 	[param0], %rd140;
	call.uni 
	free, 
	(
	param0
	);
	} // callseq 1
$L__BB0_111:
	ld.param.u64 	%rd449, [_Z9iter_jobsP9FusionJobmPKmS2_mm_param_1];
	add.s64 	%rd450, %rd450, 1;
	setp.gt.u64 	%p106, %rd449, %rd450;
	@%p106 bra 	$L__BB0_2;
$L__BB0_112:
	ret;

}
	// .globl	_Z26micro_fusion_kernel_phase1iiP9FusionJobPiS1_
.visible .entry _Z26micro_fusion_kernel_phase1iiP9FusionJobPiS1_(
	.param .u32 _Z26micro_fusion_kernel_phase1iiP9FusionJobPiS1__param_0,
	.param .u32 _Z26micro_fusion_kernel_phase1iiP9FusionJobPiS1__param_1,
	.param .u64 .ptr .align 1 _Z26micro_fusion_kernel_phase1iiP9FusionJobPiS1__param_2,
	.param .u64 .ptr .align 1 _Z26micro_fusion_kernel_phase1iiP9FusionJobPiS1__param_3,
	.param .u64 .ptr .align 1 _Z26micro_fusion_kernel_phase1iiP9FusionJobPiS1__param_4
)
{
	.reg .pred 	%p<18>;
	.reg .b16 	%rs<11>;
	.reg .b32 	%r<34>;
	.reg .b64 	%rd<40>;

	ld.param.u32 	%r10, [_Z26micro_fusion_kernel_phase1iiP9FusionJobPiS1__param_0];
	ld.param.s32 	%rd18, [_Z26micro_fusion_kernel_phase1iiP9FusionJobPiS1__param_1];
	ld.param.u64 	%rd19, [_Z26micro_fusion_kernel_phase1iiP9FusionJobPiS1__param_2];
	ld.param.u64 	%rd17, [_Z26micro_fusion_kernel_phase1iiP9FusionJobPiS1__param_3];
	ld.param.u64 	%rd20, [_Z26micro_fusion_kernel_phase1iiP9FusionJobPiS1__param_4];
	cvta.to.global.u64 	%rd1, %rd20;
	cvta.to.global.u64 	%rd2, %rd19;
	mov.u32 	%r11, %ctaid.x;
	mov.u32 	%r12, %ntid.x;
	mov.u32 	%r13, %tid.x;
	mad.lo.s32 	%r14, %r11, %r12, %r13;
	cvt.u64.u32 	%rd3, %r14;
	setp.ge.u64 	%p1, %rd3, %rd18;
	setp.lt.s32 	%p2, %r10, 1;
	or.pred  	%p3, %p1, %p2;
	@%p3 bra 	$L__BB1_22;
	cvta.to.global.u64 	%rd21, %rd17;
	shl.b64 	%rd22, %rd3, 2;
	add.s64 	%rd4, %rd21, %rd22;
	and.b32  	%r1, %r10, 3;
	setp.lt.u32 	%p4, %r10, 4;
	mov.b32 	%r32, 0;
	@%p4 bra 	$L__BB1_16;
	and.b32  	%r32, %r10, 2147483644;
	neg.s32 	%r31, %r32;
	add.s64 	%rd37, %rd2, 101;
	add.s64 	%rd36, %rd1, 8;
$L__BB1_3:
	ld.global.u8 	%rs1, [%rd37+-96];
	setp.ne.s16 	%p5, %rs1, 0;
	@%p5 bra 	$L__BB1_6;
	ld.global.u64 	%rd23, [%rd37+-93];
	add.s64 	%rd24, %rd23, %rd3;
	ld.u8 	%rs2, [%rd24];
	setp.eq.s16 	%p6, %rs2, 0;
	@%p6 bra 	$L__BB1_6;
	atom.global.add.u32 	%r16, [%rd36+-8], 1;
	ld.global.u32 	%r17, [%rd4];
	add.s32 	%r18, %r17, 1;
	st.global.u32 	[%rd4], %r18;
$L__BB1_6:
	ld.global.u8 	%rs3, [%rd37+-48];
	setp.ne.s16 	%p7, %rs3, 0;
	@%p7 bra 	$L__BB1_9;
	ld.global.u64 	%rd25, [%rd37+-45];
	add.s64 	%rd26, %rd25, %rd3;
	ld.u8 	%rs4, [%rd26];
	setp.eq.s16 	%p8, %rs4, 0;
	@%p8 bra 	$L__BB1_9;
	atom.global.add.u32 	%r19, [%rd36+-4], 1;
	ld.global.u32 	%r20, [%rd4];
	add.s32 	%r21, %r20, 1;
	st.global.u32 	[%rd4], %r21;
$L__BB1_9:
	ld.global.u8 	%rs5, [%rd37];
	setp.ne.s16 	%p9, %rs5, 0;
	@%p9 bra 	$L__BB1_12;
	ld.global.u64 	%rd27, [%rd37+3];
	add.s64 	%rd28, %rd27, %rd3;
	ld.u8 	%rs6, [%rd28];
	setp.eq.s16 	%p10, %rs6, 0;
	@%p10 bra 	$L__BB1_12;
	atom.global.add.u32 	%r22, [%rd36], 1;
	ld.global.u32 	%r23, [%rd4];
	add.s32 	%r24, %r23, 1;
	st.global.u32 	[%rd4], %r24;
$L__BB1_12:
	ld.global.u8 	%rs7, [%rd37+48];
	setp.ne.s16 	%p11, %rs7, 0;
	@%p11 bra 	$L__BB1_15;
	ld.global.u64 	%rd29, [%rd37+51];
	add.s64 	%rd30, %rd29, %rd3;
	ld.u8 	%rs8, [%rd30];
	setp.eq.s16 	%p12, %rs8, 0;
	@%p12 bra 	$L__BB1_15;
	atom.global.add.u32 	%r25, [%rd36+4], 1;
	ld.global.u32 	%r26, [%rd4];
	add.s32 	%r27, %r26, 1;
	st.global.u32 	[%rd4], %r27;
$L__BB1_15:
	add.s32 	%r31, %r31, 4;
	add.s64 	%rd37, %rd37, 192;
	add.s64 	%rd36, %rd36, 16;
	setp.ne.s32 	%p13, %r31, 0;
	@%p13 bra 	$L__BB1_3;
$L__BB1_16:
	setp.eq.s32 	%p14, %r1, 0;
	@%p14 bra 	$L__BB1_22;
	mul.wide.u32 	%rd31, %r32, 4;
	add.s64 	%rd39, %rd1, %rd31;
	mul.wide.u32 	%rd32, %r32, 48;
	add.s64 	%rd33, %rd32, %rd2;
	add.s64 	%rd38, %rd33, 8;
	neg.s32 	%r33, %r1;
$L__BB1_18:
	.pragma "nounroll";
	ld.global.u8 	%rs9, [%rd38+-3];
	setp.ne.s16 	%p15, %rs9, 0;
	@%p15 bra 	$L__BB1_21;
	ld.global.u64 	%rd34, [%rd38];
	add.s64 	%rd35, %rd34, %rd3;
	ld.u8 	%rs10, [%rd35];
	setp.eq.s16 	%p16, %rs10, 0;
	@%p16 bra 	$L__BB1_21;
	atom.global.add.u32 	%r28, [%rd39], 1;
	ld.global.u32 	%r29, [%rd4];
	add.s32 	%r30, %r29, 1;
	st.global.u32 	[%rd4], %r30;
$L__BB1_21:
	add.s64 	%rd39, %rd39, 4;
	add.s64 	%rd38, %rd38, 48;
	add.s32 	%r33, %r33, 1;
	setp.ne.s32 	%p17, %r33, 0;
	@%p17 bra 	$L__BB1_18;
$L__BB1_22:
	ret;

}
	// .globl	_Z26micro_fusion_kernel_phase2iiiP9FusionJobPi
.visible .entry _Z26micro_fusion_kernel_phase2iiiP9FusionJobPi(
	.param .u32 _Z26micro_fusion_kernel_phase2iiiP9FusionJobPi_param_0,
	.param .u32 _Z26micro_fusion_kernel_phase2iiiP9FusionJobPi_param_1,
	.param .u32 _Z26micro_fusion_kernel_phase2iiiP9FusionJobPi_param_2,
	.param .u64 .ptr .align 1 _Z26micro_fusion_kernel_phase2iiiP9FusionJobPi_param_3,
	.param .u64 .ptr .align 1 _Z26micro_fusion_kernel_phase2iiiP9FusionJobPi_param_4
)
{
	.reg .pred 	%p<17>;
	.reg .b16 	%rs<21>;
	.reg .b32 	%r<34>;
	.reg .b64 	%rd<32>;

	ld.param.u32 	%r10, [_Z26micro_fusion_kernel_phase2iiiP9FusionJobPi_param_0];
	ld.param.u32 	%r11, [_Z26micro_fusion_kernel_phase2iiiP9FusionJobPi_param_2];
	ld.param.u64 	%rd9, [_Z26micro_fusion_kernel_phase2iiiP9FusionJobPi_param_3];
	ld.param.u64 	%rd10, [_Z26micro_fusion_kernel_phase2iiiP9FusionJobPi_param_4];
	cvta.to.global.u64 	%rd1, %rd9;
	cvta.to.global.u64 	%rd2, %rd10;
	mov.u32 	%r12, %ctaid.x;
	mov.u32 	%r13, %ntid.x;
	mul.lo.s32 	%r14, %r12, %r13;
	mov.u32 	%r15, %tid.x;
	neg.s32 	%r16, %r15;
	setp.eq.s32 	%p1, %r14, %r16;
	@%p1 bra 	$L__BB2_2;
	mov.u64 	%rd11, $str$1;
	cvta.global.u64 	%rd12, %rd11;
	{ // callseq 3, 0
	.param .b64 param0;
	st.param.b64 	[param0], %rd12;
	.param .b64 param1;
	st.param.b64 	[param1], 0;
	.param .b32 retval0;
	call.uni (retval0), 
	vprintf, 
	(
	param0, 
	param1
	);
	ld.param.b32 	%r17, [retval0];
	} // callseq 3
	bra.uni 	$L__BB2_29;
$L__BB2_2:
	mov.b32 	%r19, 0;
	st.global.u32 	[%rd2], %r19;
	setp.lt.s32 	%p2, %r10, 1;
	@%p2 bra 	$L__BB2_29;
	and.b32  	%r1, %r10, 3;
	setp.lt.u32 	%p3, %r10, 4;
	mov.b32 	%r32, 0;
	@%p3 bra 	$L__BB2_22;
	and.b32  	%r32, %r10, 2147483644;
	neg.s32 	%r31, %r32;
	add.s64 	%rd30, %rd1, 101;
	cvt.s64.s32 	%rd13, %r11;
$L__BB2_5:
	ld.global.u8 	%rs1, [%rd30+-96];
	setp.ne.s16 	%p4, %rs1, 0;
	@%p4 bra 	$L__BB2_9;
	ld.global.u64 	%rd14, [%rd30+-93];
	add.s64 	%rd15, %rd14, %rd13;
	ld.u8 	%rs2, [%rd15];
	setp.eq.s16 	%p5, %rs2, 0;
	@%p5 bra 	$L__BB2_8;
	mov.b16 	%rs3, 1;
	st.global.u8 	[%rd30+-95], %rs3;
	ld.global.u32 	%r21, [%rd2];
	add.s32 	%r22, %r21, 1;
	st.global.u32 	[%rd2], %r22;
	bra.uni 	$L__BB2_9;
$L__BB2_8:
	mov.b16 	%rs4, 0;
	st.global.u8 	[%rd30+-95], %rs4;
$L__BB2_9:
	ld.global.u8 	%rs5, [%rd30+-48];
	setp.ne.s16 	%p6, %rs5, 0;
	@%p6 bra 	$L__BB2_13;
	ld.global.u64 	%rd17, [%rd30+-45];
	add.s64 	%rd18, %rd17, %rd13;
	ld.u8 	%rs6, [%rd18];
	setp.eq.s16 	%p7, %rs6, 0;
	@%p7 bra 	$L__BB2_12;
	mov.b16 	%rs7, 1;
	st.global.u8 	[%rd30+-47], %rs7;
	ld.global.u32 	%r23, [%rd2];
	add.s32 	%r24, %r23, 1;
	st.global.u32 	[%rd2], %r24;
	bra.uni 	$L__BB2_13;
$L__BB2_12:
	mov.b16 	%rs8, 0;
	st.global.u8 	[%rd30+-47], %rs8;
$L__BB2_13:
	ld.global.u8 	%rs9, [%rd30];
	setp.ne.s16 	%p8, %rs9, 0;
	@%p8 bra 	$L__BB2_17;
	ld.global.u64 	%rd20, [%rd30+3];
	add.s64 	%rd21, %rd20, %rd13;
	ld.u8 	%rs10, [%rd21];
	setp.eq.s16 	%p9, %rs10, 0;
	@%p9 bra 	$L__BB2_16;
	mov.b16 	%rs11, 1;
	st.global.u8 	[%rd30+1], %rs11;
	ld.global.u32 	%r25, [%rd2];
	add.s32 	%r26, %r25, 1;
	st.global.u32 	[%rd2], %r26;
	bra.uni 	$L__BB2_17;
$L__BB2_16:
	mov.b16 	%rs12, 0;
	st.global.u8 	[%rd30+1], %rs12;
$L__BB2_17:
	ld.global.u8 	%rs13, [%rd30+48];
	setp.ne.s16 	%p10, %rs13, 0;
	@%p10 bra 	$L__BB2_21;
	ld.global.u64 	%rd23, [%rd30+51];
	add.s64 	%rd24, %rd23, %rd13;
	ld.u8 	%rs14, [%rd24];
	setp.eq.s16 	%p11, %rs14, 0;
	@%p11 bra 	$L__BB2_20;
	mov.b16 	%rs15, 1;
	st.global.u8 	[%rd30+49], %rs15;
	ld.global.u32 	%r27, [%rd2];
	add.s32 	%r28, %r27, 1;
	st.global.u32 	[%rd2], %r28;
	bra.uni 	$L__BB2_21;
$L__BB2_20:
	mov.b16 	%rs16, 0;
	st.global.u8 	[%rd30+49], %rs16;
$L__BB2_21:
	add.s32 	%r31, %r31, 4;
	add.s64 	%rd30, %rd30, 192;
	setp.ne.s32 	%p12, %r31, 0;
	@%p12 bra 	$L__BB2_5;
$L__BB2_22:
	setp.eq.s32 	%p13, %r1, 0;
	@%p13 bra 	$L__BB2_29;
	mul.wide.u32 	%rd25, %r32, 48;
	add.s64 	%rd26, %rd25, %rd1;
	add.s64 	%rd31, %rd26, 8;
	neg.s32 	%r33, %r1;
	cvt.s64.s32 	%rd27, %r11;
$L__BB2_24:
	.pragma "nounroll";
	ld.global.u8 	%rs17, [%rd31+-3];
	setp.ne.s16 	%p14, %rs17, 0;
	@%p14 bra 	$L__BB2_28;
	ld.global.u64 	%rd28, [%rd31];
	add.s64 	%rd29, %rd28, %rd27;
	ld.u8 	%rs18, [%rd29];
	setp.eq.s16 	%p15, %rs18, 0;
	@%p15 bra 	$L__BB2_27;
	mov.b16 	%rs19, 1;
	st.global.u8 	[%rd31+-2], %rs19;
	ld.global.u32 	%r29, [%rd2];
	add.s32 	%r30, %r29, 1;
	st.global.u32 	[%rd2], %r30;
	bra.uni 	$L__BB2_28;
$L__BB2_27:
	mov.b16 	%rs20, 0;
	st.global.u8 	[%rd31+-2], %rs20;
$L__BB2_28:
	add.s64 	%rd31, %rd31, 48;
	add.s32 	%r33, %r33, 1;
	setp.ne.s32 	%p16, %r33, 0;
	@%p16 bra 	$L__BB2_24;
$L__BB2_29:
	ret;

}


// ===== COMPILED SASS (sm_100) =====

	.target	sm_100

	.elftype	@"ET_EXEC"


//--------------------- .note.nv.tkinfo           --------------------------
	.section	.note.nv.tkinfo,"",@"SHT_NOTE"
	.sectionflags	@"SHF_NOTE_NV_TKINFO"
	.tkinfo
        /*0018*/ 	.word	0x00000002
        /*0030*/ 	.string	""
        /*0030*/ 	.string	"ptxas"
        /*0030*/ 	.string	"Cuda compilation tools, release 13.0, V13.0.88"
        /*0030*/ 	.string	"Build cuda_13.0.r13.0/compiler.36424714_0"
        /*0030*/ 	.string	"-arch sm_100 -m 64 "



//--------------------- .note.nv.cuinfo           --------------------------
	.section	.note.nv.cuinfo,"",@"SHT_NOTE"
	.sectionflags	@"SHF_NOTE_NV_CUINFO"
        /*0018*/ 	.short	0x0002
        /*001a*/ 	.short	0x0064
        /*001c*/ 	.short	0x0082
	.zero		2


//--------------------- .nv.info                  --------------------------
	.section	.nv.info,"",@"SHT_CUDA_INFO"
	.align	4


	//----- nvinfo : EIATTR_REGCOUNT
	.align		4
        /*0000*/ 	.byte	0x04, 0x2f
        /*0002*/ 	.short	(.L_3 - .L_2)
	.align		4
.L_2:
        /*0004*/ 	.word	index@(_Z9iter_jobsP9FusionJobmPKmS2_mm)
        /*0008*/ 	.word	0x00000027


	//----- nvinfo : EIATTR_FRAME_SIZE
	.align		4
.L_3:
        /*000c*/ 	.byte	0x04, 0x11
        /*000e*/ 	.short	(.L_5 - .L_4)
	.align		4
.L_4:
        /*0010*/ 	.word	index@($__internal_0_$__cuda_sm20_div_rn_f64_full)
        /*0014*/ 	.word	0x00000000


	//----- nvinfo : EIATTR_FRAME_SIZE
	.align		4
.L_5:
        /*0018*/ 	.byte	0x04, 0x11
        /*001a*/ 	.short	(.L_7 - .L_6)
	.align		4
.L_6:
        /*001c*/ 	.word	index@(_Z9iter_jobsP9FusionJobmPKmS2_mm)
        /*0020*/ 	.word	0x00000000


	//----- nvinfo : EIATTR_REGCOUNT
	.align		4
.L_7:
        /*0024*/ 	.byte	0x04, 0x2f
        /*0026*/ 	.short	(.L_9 - .L_8)
	.align		4
.L_8:
        /*0028*/ 	.word	index@(_Z26micro_fusion_kernel_phase1iiP9FusionJobPiS1_)
        /*002c*/ 	.word	0x00000010


	//----- nvinfo : EIATTR_FRAME_SIZE
	.align		4
.L_9:
        /*0030*/ 	.byte	0x04, 0x11
        /*0032*/ 	.short	(.L_11 - .L_10)
	.align		4
.L_10:
        /*0034*/ 	.word	index@(_Z26micro_fusion_kernel_phase1iiP9FusionJobPiS1_)
        /*0038*/ 	.word	0x00000000


	//----- nvinfo : EIATTR_REGCOUNT
	.align		4
.L_11:
        /*003c*/ 	.byte	0x04, 0x2f
        /*003e*/ 	.short	(.L_13 - .L_12)
	.align		4
.L_12:
        /*0040*/ 	.word	index@(_Z26micro_fusion_kernel_phase2iiiP9FusionJobPi)
        /*0044*/ 	.word	0x00000018


	//----- nvinfo : EIATTR_FRAME_SIZE
	.align		4
.L_13:
        /*0048*/ 	.byte	0x04, 0x11
        /*004a*/ 	.short	(.L_15 - .L_14)
	.align		4
.L_14:
        /*004c*/ 	.word	index@(_Z26micro_fusion_kernel_phase2iiiP9FusionJobPi)
        /*0050*/ 	.word	0x00000000


	//----- nvinfo : EIATTR_MIN_STACK_SIZE
	.align		4
.L_15:
        /*0054*/ 	.byte	0x04, 0x12
        /*0056*/ 	.short	(.L_17 - .L_16)
	.align		4
.L_16:
        /*0058*/ 	.word	index@(_Z26micro_fusion_kernel_phase2iiiP9FusionJobPi)
        /*005c*/ 	.word	0x00000000


	//----- nvinfo : EIATTR_MIN_STACK_SIZE
	.align		4
.L_17:
        /*0060*/ 	.byte	0x04, 0x12
        /*0062*/ 	.short	(.L_19 - .L_18)
	.align		4
.L_18:
        /*0064*/ 	.word	index@(_Z26micro_fusion_kernel_phase1iiP9FusionJobPiS1_)
        /*0068*/ 	.word	0x00000000


	//----- nvinfo : EIATTR_MIN_STACK_SIZE
	.align		4
.L_19:
        /*006c*/ 	.byte	0x04, 0x12
        /*006e*/ 	.short	(.L_21 - .L_20)
	.align		4
.L_20:
        /*0070*/ 	.word	index@(_Z9iter_jobsP9FusionJobmPKmS2_mm)
        /*0074*/ 	.word	0x00000000
.L_21:


//--------------------- .nv.compat                --------------------------
	.section	.nv.compat,"",@"SHT_CUDA_COMPAT_INFO"
	.align	4
        /*0000*/ 	.byte	0x02, 0x09, 0x00, 0x00, 0x02, 0x02, 0x01, 0x00, 0x02, 0x05, 0x05, 0x00, 0x03, 0x07, 0x01, 0x01
        /*0010*/ 	.byte	0x02, 0x03, 0x00, 0x00, 0x02, 0x06, 0x01, 0x00, 0x04, 0x0b, 0x08, 0x00, 0x01, 0x00, 0x00, 0x00
        /*0020*/ 	.byte	0x00, 0x00, 0x00, 0x00


//--------------------- .nv.info._Z26micro_fusion_kernel_phase2iiiP9FusionJobPi --------------------------
	.section	.nv.info._Z26micro_fusion_kernel_phase2iiiP9FusionJobPi,"",@"SHT_CUDA_INFO"
	.sectionflags	@""
	.align	4


	//----- nvinfo : EIATTR_CUDA_API_VERSION
	.align		4
        /*0000*/ 	.byte	0x04, 0x37
        /*0002*/ 	.short	(.L_23 - .L_22)
.L_22:
        /*0004*/ 	.word	0x00000082


	//----- nvinfo : EIATTR_KPARAM_INFO
	.align		4
.L_23:
        /*0008*/ 	.byte	0x04, 0x17
        /*000a*/ 	.short	(.L_25 - .L_24)
.L_24:
        /*000c*/ 	.word	0x00000000
        /*0010*/ 	.short	0x0004
        /*0012*/ 	.short	0x0018
        /*0014*/ 	.byte	0x00, 0xf5, 0x21, 0x00


	//----- nvinfo : EIATTR_KPARAM_INFO
	.align		4
.L_25:
        /*0018*/ 	.byte	0x04, 0x17
        /*001a*/ 	.short	(.L_27 - .L_26)
.L_26:
        /*001c*/ 	.word	0x00000000
        /*0020*/ 	.short	0x0003
        /*0022*/ 	.short	0x0010
        /*0024*/ 	.byte	0x00, 0xf5, 0x21, 0x00


	//----- nvinfo : EIATTR_KPARAM_INFO
	.align		4
.L_27:
        /*0028*/ 	.byte	0x04, 0x17
        /*002a*/ 	.short	(.L_29 - .L_28)
.L_28:
        /*002c*/ 	.word	0x00000000
        /*0030*/ 	.short	0x0002
        /*0032*/ 	.short	0x0008
        /*0034*/ 	.byte	0x00, 0xf0, 0x11, 0x00


	//----- nvinfo : EIATTR_KPARAM_INFO
	.align		4
.L_29:
        /*0038*/ 	.byte	0x04, 0x17
        /*003a*/ 	.short	(.L_31 - .L_30)
.L_30:
        /*003c*/ 	.word	0x00000000
        /*0040*/ 	.short	0x0001
        /*0042*/ 	.short	0x0004
        /*0044*/ 	.byte	0x00, 0xf0, 0x11, 0x00


	//----- nvinfo : EIATTR_KPARAM_INFO
	.align		4
.L_31:
        /*0048*/ 	.byte	0x04, 0x17
        /*004a*/ 	.short	(.L_33 - .L_32)
.L_32:
        /*004c*/ 	.word	0x00000000
        /*0050*/ 	.short	0x0000
        /*0052*/ 	.short	0x0000
        /*0054*/ 	.byte	0x00, 0xf0, 0x11, 0x00


	//----- nvinfo : EIATTR_SPARSE_MMA_MASK
	.align		4
.L_33:
        /*0058*/ 	.byte	0x03, 0x50
        /*005a*/ 	.short	0x0000


	//----- nvinfo : EIATTR_MAXREG_COUNT
	.align		4
        /*005c*/ 	.byte	0x03, 0x1b
        /*005e*/ 	.short	0x00ff


	//----- nvinfo : EIATTR_EXTERNS
	.align		4
        /*0060*/ 	.byte	0x04, 0x0f
        /*0062*/ 	.short	(.L_35 - .L_34)


	//   ....[0]....
	.align		4
.L_34:
        /*0064*/ 	.word	index@(vprintf)


	//----- nvinfo : EIATTR_MERCURY_ISA_VERSION
	.align		4
.L_35:
        /*0068*/ 	.byte	0x03, 0x5f
        /*006a*/ 	.short	0x0101


	//----- nvinfo : EIATTR_VRC_CTA_INIT_COUNT
	.align		4
        /*006c*/ 	.byte	0x02, 0x4a
	.zero		1
	.zero		1


	//----- nvinfo : EIATTR_SYSCALL_OFFSETS
	.align		4
        /*0070*/ 	.byte	0x04, 0x46
        /*0072*/ 	.short	(.L_37 - .L_36)


	//   ....[0]....
.L_36:
        /*0074*/ 	.word	0x00000120


	//----- nvinfo : EIATTR_EXIT_INSTR_OFFSETS
	.align		4
.L_37:
        /*0078*/ 	.byte	0x04, 0x1c
        /*007a*/ 	.short	(.L_39 - .L_38)


	//   ....[0]....
.L_38:
        /*007c*/ 	.word	0x00000130


	//   ....[1]....
        /*0080*/ 	.word	0x00000180


	//   ....[2]....
        /*0084*/ 	.word	0x000006f0


	//   ....[3]....
        /*0088*/ 	.word	0x000008e0


	//----- nvinfo : EIATTR_CRS_STACK_SIZE
	.align		4
.L_39:
        /*008c*/ 	.byte	0x04, 0x1e
        /*008e*/ 	.short	(.L_41 - .L_40)
.L_40:
        /*0090*/ 	.word	0x00000000


	//----- nvinfo : EIATTR_CBANK_PARAM_SIZE
	.align		4
.L_41:
        /*0094*/ 	.byte	0x03, 0x19
        /*0096*/ 	.short	0x0020


	//----- nvinfo : EIATTR_PARAM_CBANK
	.align		4
        /*0098*/ 	.byte	0x04, 0x0a
        /*009a*/ 	.short	(.L_43 - .L_42)
	.align		4
.L_42:
        /*009c*/ 	.word	index@(.nv.constant0._Z26micro_fusion_kernel_phase2iiiP9FusionJobPi)
        /*00a0*/ 	.short	0x0380
        /*00a2*/ 	.short	0x0020


	//----- nvinfo : EIATTR_SW_WAR
	.align		4
.L_43:
        /*00a4*/ 	.byte	0x04, 0x36
        /*00a6*/ 	.short	(.L_45 - .L_44)
.L_44:
        /*00a8*/ 	.word	0x00000008
.L_45:


//--------------------- .nv.info._Z26micro_fusion_kernel_phase1iiP9FusionJobPiS1_ --------------------------
	.section	.nv.info._Z26micro_fusion_kernel_phase1iiP9FusionJobPiS1_,"",@"SHT_CUDA_INFO"
	.sectionflags	@""
	.align	4


	//----- nvinfo : EIATTR_CUDA_API_VERSION
	.align		4
        /*0000*/ 	.byte	0x04, 0x37
        /*0002*/ 	.short	(.L_47 - .L_46)
.L_46:
        /*0004*/ 	.word	0x00000082


	//----- nvinfo : EIATTR_KPARAM_INFO
	.align		4
.L_47:
        /*0008*/ 	.byte	0x04, 0x17
        /*000a*/ 	.short	(.L_49 - .L_48)
.L_48:
        /*000c*/ 	.word	0x00000000
        /*0010*/ 	.short	0x0004
        /*0012*/ 	.short	0x0018
        /*0014*/ 	.byte	0x00, 0xf5, 0x21, 0x00


	//----- nvinfo : EIATTR_KPARAM_INFO
	.align		4
.L_49:
        /*0018*/ 	.byte	0x04, 0x17
        /*001a*/ 	.short	(.L_51 - .L_50)
.L_50:
        /*001c*/ 	.word	0x00000000
        /*0020*/ 	.short	0x0003
        /*0022*/ 	.short	0x0010
        /*0024*/ 	.byte	0x00, 0xf5, 0x21, 0x00


	//----- nvinfo : EIATTR_KPARAM_INFO
	.align		4
.L_51:
        /*0028*/ 	.byte	0x04, 0x17
        /*002a*/ 	.short	(.L_53 - .L_52)
.L_52:
        /*002c*/ 	.word	0x00000000
        /*0030*/ 	.short	0x0002
        /*0032*/ 	.short	0x0008
        /*0034*/ 	.byte	0x00, 0xf5, 0x21, 0x00


	//----- nvinfo : EIATTR_KPARAM_INFO
	.align		4
.L_53:
        /*0038*/ 	.byte	0x04, 0x17
        /*003a*/ 	.short	(.L_55 - .L_54)
.L_54:
        /*003c*/ 	.word	0x00000000
        /*0040*/ 	.short	0x0001
        /*0042*/ 	.short	0x0004
        /*0044*/ 	.byte	0x00, 0xf0, 0x11, 0x00


	//----- nvinfo : EIATTR_KPARAM_INFO
	.align		4
.L_55:
        /*0048*/ 	.byte	0x04, 0x17
        /*004a*/ 	.short	(.L_57 - .L_56)
.L_56:
        /*004c*/ 	.word	0x00000000
        /*0050*/ 	.short	0x0000
        /*0052*/ 	.short	0x0000
        /*0054*/ 	.byte	0x00, 0xf0, 0x11, 0x00


	//----- nvinfo : EIATTR_SPARSE_MMA_MASK
	.align		4
.L_57:
        /*0058*/ 	.byte	0x03, 0x50
        /*005a*/ 	.short	0x0000


	//----- nvinfo : EIATTR_MAXREG_COUNT
	.align		4
        /*005c*/ 	.byte	0x03, 0x1b
        /*005e*/ 	.short	0x00ff


	//----- nvinfo : EIATTR_MERCURY_ISA_VERSION
	.align		4
        /*0060*/ 	.byte	0x03, 0x5f
        /*0062*/ 	.short	0x0101


	//----- nvinfo : EIATTR_INT_WARP_WIDE_INSTR_OFFSETS
	.align		4
        /*0064*/ 	.byte	0x04, 0x31
        /*0066*/ 	.short	(.L_59 - .L_58)


	//   ....[0]....
.L_58:
        /*0068*/ 	.word	0x000002a0


	//   ....[1]....
        /*006c*/ 	.word	0x000003e0


	//   ....[2]....
        /*0070*/ 	.word	0x00000520


	//   ....[3]....
        /*0074*/ 	.word	0x00000680


	//   ....[4]....
        /*0078*/ 	.word	0x00000900


	//----- nvinfo : EIATTR_VRC_CTA_INIT_COUNT
	.align		4
.L_59:
        /*007c*/ 	.byte	0x02, 0x4a
	.zero		1
	.zero		1


	//----- nvinfo : EIATTR_EXIT_INSTR_OFFSETS
	.align		4
        /*0080*/ 	.byte	0x04, 0x1c
        /*0082*/ 	.short	(.L_61 - .L_60)


	//   ....[0]....
.L_60:
        /*0084*/ 	.word	0x000000a0


	//   ....[1]....
        /*0088*/ 	.word	0x00000770


	//   ....[2]....
        /*008c*/ 	.word	0x000009f0


	//----- nvinfo : EIATTR_CRS_STACK_SIZE
	.align		4
.L_61:
        /*0090*/ 	.byte	0x04, 0x1e
        /*0092*/ 	.short	(.L_63 - .L_62)
.L_62:
        /*0094*/ 	.word	0x00000000


	//----- nvinfo : EIATTR_CBANK_PARAM_SIZE
	.align		4
.L_63:
        /*0098*/ 	.byte	0x03, 0x19
        /*009a*/ 	.short	0x0020


	//----- nvinfo : EIATTR_PARAM_CBANK
	.align		4
        /*009c*/ 	.byte	0x04, 0x0a
        /*009e*/ 	.short	(.L_65 - .L_64)
	.align		4
.L_64:
        /*00a0*/ 	.word	index@(.nv.constant0._Z26micro_fusion_kernel_phase1iiP9FusionJobPiS1_)
        /*00a4*/ 	.short	0x0380
        /*00a6*/ 	.short	0x0020


	//----- nvinfo : EIATTR_SW_WAR
	.align		4
.L_65:
        /*00a8*/ 	.byte	0x04, 0x36
        /*00aa*/ 	.short	(.L_67 - .L_66)
.L_66:
        /*00ac*/ 	.word	0x00000008
.L_67:


//--------------------- .nv.info._Z9iter_jobsP9FusionJobmPKmS2_mm --------------------------
	.section	.nv.info._Z9iter_jobsP9FusionJobmPKmS2_mm,"",@"SHT_CUDA_INFO"
	.sectionflags	@""
	.align	4


	//----- nvinfo : EIATTR_CUDA_API_VERSION
	.align		4
        /*0000*/ 	.byte	0x04, 0x37
        /*0002*/ 	.short	(.L_69 - .L_68)
.L_68:
        /*0004*/ 	.word	0x00000082


	//----- nvinfo : EIATTR_KPARAM_INFO
	.align		4
.L_69:
        /*0008*/ 	.byte	0x04, 0x17
        /*000a*/ 	.short	(.L_71 - .L_70)
.L_70:
        /*000c*/ 	.word	0x00000000
        /*0010*/ 	.short	0x0005
        /*0012*/ 	.short	0x0028
        /*0014*/ 	.byte	0x00, 0xf0, 0x21, 0x00


	//----- nvinfo : EIATTR_KPARAM_INFO
	.align		4
.L_71:
        /*0018*/ 	.byte	0x04, 0x17
        /*001a*/ 	.short	(.L_73 - .L_72)
.L_72:
        /*001c*/ 	.word	0x00000000
        /*0020*/ 	.short	0x0004
        /*0022*/ 	.short	0x0020
        /*0024*/ 	.byte	0x00, 0xf0, 0x21, 0x00


	//----- nvinfo : EIATTR_KPARAM_INFO
	.align		4
.L_73:
        /*0028*/ 	.byte	0x04, 0x17
        /*002a*/ 	.short	(.L_75 - .L_74)
.L_74:
        /*002c*/ 	.word	0x00000000
        /*0030*/ 	.short	0x0003
        /*0032*/ 	.short	0x0018
        /*0034*/ 	.byte	0x00, 0xf5, 0x21, 0x00


	//----- nvinfo : EIATTR_KPARAM_INFO
	.align		4
.L_75:
        /*0038*/ 	.byte	0x04, 0x17
        /*003a*/ 	.short	(.L_77 - .L_76)
.L_76:
        /*003c*/ 	.word	0x00000000
        /*0040*/ 	.short	0x0002
        /*0042*/ 	.short	0x0010
        /*0044*/ 	.byte	0x00, 0xf5, 0x21, 0x00


	//----- nvinfo : EIATTR_KPARAM_INFO
	.align		4
.L_77:
        /*0048*/ 	.byte	0x04, 0x17
        /*004a*/ 	.short	(.L_79 - .L_78)
.L_78:
        /*004c*/ 	.word	0x00000000
        /*0050*/ 	.short	0x0001
        /*0052*/ 	.short	0x0008
        /*0054*/ 	.byte	0x00, 0xf0, 0x21, 0x00


	//----- nvinfo : EIATTR_KPARAM_INFO
	.align		4
.L_79:
        /*0058*/ 	.byte	0x04, 0x17
        /*005a*/ 	.short	(.L_81 - .L_80)
.L_80:
        /*005c*/ 	.word	0x00000000
        /*0060*/ 	.short	0x0000
        /*0062*/ 	.short	0x0000
        /*0064*/ 	.byte	0x00, 0xf5, 0x21, 0x00


	//----- nvinfo : EIATTR_SPARSE_MMA_MASK
	.align		4
.L_81:
        /*0068*/ 	.byte	0x03, 0x50
        /*006a*/ 	.short	0x0000


	//----- nvinfo : EIATTR_MAXREG_COUNT
	.align		4
        /*006c*/ 	.byte	0x03, 0x1b
        /*006e*/ 	.short	0x00ff


	//----- nvinfo : EIATTR_EXTERNS
	.align		4
        /*0070*/ 	.byte	0x04, 0x0f
        /*0072*/ 	.short	(.L_83 - .L_82)


	//   ....[0]....
	.align		4
.L_82:
        /*0074*/ 	.word	index@(vprintf)


	//   ....[1]....
	.align		4
        /*0078*/ 	.word	index@(malloc)


	//   ....[2]....
	.align		4
        /*007c*/ 	.word	index@(free)


	//----- nvinfo : EIATTR_MERCURY_ISA_VERSION
	.align		4
.L_83:
        /*0080*/ 	.byte	0x03, 0x5f
        /*0082*/ 	.short	0x0101


	//----- nvinfo : EIATTR_VRC_CTA_INIT_COUNT
	.align		4
        /*0084*/ 	.byte	0x02, 0x4a
	.zero		1
	.zero		1


	//----- nvinfo : EIATTR_SYSCALL_OFFSETS
	.align		4
        /*0088*/ 	.byte	0x04, 0x46
        /*008a*/ 	.short	(.L_85 - .L_84)


	//   ....[0]....
.L_84:
        /*008c*/ 	.word	0x00002130


	//   ....[1]....
        /*0090*/ 	.word	0x00002db0


	//   ....[2]....
        /*0094*/ 	.word	0x00004680


	//----- nvinfo : EIATTR_EXIT_INSTR_OFFSETS
	.align		4
.L_85:
        /*0098*/ 	.byte	0x04, 0x1c
        /*009a*/ 	.short	(.L_87 - .L_86)


	//   ....[0]....
.L_86:
        /*009c*/ 	.word	0x000000b0


	//   ....[1]....
        /*00a0*/ 	.word	0x000046c0


	//----- nvinfo : EIATTR_INDIRECT_BRANCH_TARGETS
	.align		4
.L_87:
        /*00a4*/ 	.byte	0x04, 0x34
        /*00a6*/ 	.short	(.L_89 - .L_88)


	//   ....[0]....
.L_88:
        /*00a8*/ 	.word	.L_x_100@srel
        /*00ac*/ 	.short	0x0
        /*00ae*/ 	.short	0x0
        /*00b0*/ 	.word	0x3
        /*00b4*/ 	.word	.L_x_101@srel
        /*00b8*/ 	.word	.L_x_102@srel
        /*00bc*/ 	.word	.L_x_103@srel


	//   ....[1]....
        /*00c0*/ 	.word	.L_x_104@srel
        /*00c4*/ 	.short	0x0
        /*00c6*/ 	.short	0x0
        /*00c8*/ 	.word	0x3
        /*00cc*/ 	.word	.L_x_105@srel
        /*00d0*/ 	.word	.L_x_106@srel
        /*00d4*/ 	.word	.L_x_103@srel


	//----- nvinfo : EIATTR_CRS_STACK_SIZE
	.align		4
.L_89:
        /*00d8*/ 	.byte	0x04, 0x1e
        /*00da*/ 	.short	(.L_91 - .L_90)
.L_90:
        /*00dc*/ 	.word	0x00000000


	//----- nvinfo : EIATTR_CBANK_PARAM_SIZE
	.align		4
.L_91:
        /*00e0*/ 	.byte	0x03, 0x19
        /*00e2*/ 	.short	0x0030


	//----- nvinfo : EIATTR_PARAM_CBANK
	.align		4
        /*00e4*/ 	.byte	0x04, 0x0a
        /*00e6*/ 	.short	(.L_93 - .L_92)
	.align		4
.L_92:
        /*00e8*/ 	.word	index@(.nv.constant0._Z9iter_jobsP9FusionJobmPKmS2_mm)
        /*00ec*/ 	.short	0x0380
        /*00ee*/ 	.short	0x0030


	//----- nvinfo : EIATTR_SW_WAR
	.align		4
.L_93:
        /*00f0*/ 	.byte	0x04, 0x36
        /*00f2*/ 	.short	(.L_95 - .L_94)
.L_94:
        /*00f4*/ 	.word	0x00000008
.L_95:


//--------------------- .nv.callgraph             --------------------------
	.section	.nv.callgraph,"",@"SHT_CUDA_CALLGRAPH"
	.align	4
	.sectionentsize	8
	.align		4
        /*0000*/ 	.word	0x00000000
	.align		4
        /*0004*/ 	.word	0xffffffff
	.align		4
        /*0008*/ 	.word	index@(_Z26micro_fusion_kernel_phase2iiiP9FusionJobPi)
	.align		4
        /*000c*/ 	.word	index@(vprintf)
	.align		4
        /*0010*/ 	.word	index@(_Z9iter_jobsP9FusionJobmPKmS2_mm)
	.align		4
        /*0014*/ 	.word	index@(free)
	.align		4
        /*0018*/ 	.word	index@(_Z9iter_jobsP9FusionJobmPKmS2_mm)
	.align		4
        /*001c*/ 	.word	index@(malloc)
	.align		4
        /*0020*/ 	.word	index@(_Z9iter_jobsP9FusionJobmPKmS2_mm)
	.align		4
        /*0024*/ 	.word	index@(vprintf)
	.align		4
        /*0028*/ 	.word	0x00000000
	.align		4
        /*002c*/ 	.word	0xfffffffe
	.align		4
        /*0030*/ 	.word	0x00000000
	.align		4
        /*0034*/ 	.word	0xfffffffd
	.align		4
        /*0038*/ 	.word	0x00000000
	.align		4
        /*003c*/ 	.word	0xfffffffc


//--------------------- .nv.constant4             --------------------------
	.section	.nv.constant4,"a",@progbits
	.align	8
	.align		8
.nv.constant4:
        /*0000*/ 	.dword	vprintf
	.align		8
        /*0008*/ 	.dword	$str
	.align		8
        /*0010*/ 	.dword	$str$1
	.align		8
        /*0018*/ 	.dword	malloc
	.align		8
        /*0020*/ 	.dword	free


//--------------------- .nv.constant2._Z9iter_jobsP9FusionJobmPKmS2_mm --------------------------
	.section	.nv.constant2._Z9iter_jobsP9FusionJobmPKmS2_mm,"a",@progbits
	.sectionflags	@""
	.align	4
.nv.constant2._Z9iter_jobsP9FusionJobmPKmS2_mm:
        /*0000*/ 	.byte	0x60, 0x14, 0x00, 0x00, 0x70, 0x03, 0x00, 0x00, 0xc0, 0x20, 0x00, 0x00, 0x50, 0x21, 0x00, 0x00
        /*0010*/ 	.byte	0x40, 0x2c, 0x00, 0x00, 0xc0, 0x20, 0x00, 0x00


//--------------------- .text._Z26micro_fusion_kernel_phase2iiiP9FusionJobPi --------------------------
	.section	.text._Z26micro_fusion_kernel_phase2iiiP9FusionJobPi,"ax",@progbits
	.align	128
        .global         _Z26micro_fusion_kernel_phase2iiiP9FusionJobPi
        .type           _Z26micro_fusion_kernel_phase2iiiP9FusionJobPi,@function
        .size           _Z26micro_fusion_kernel_phase2iiiP9FusionJobPi,(.L_x_109 - _Z26micro_fusion_kernel_phase2iiiP9FusionJobPi)
        .other          _Z26micro_fusion_kernel_phase2iiiP9FusionJobPi,@"STO_CUDA_ENTRY STV_DEFAULT"
_Z26micro_fusion_kernel_phase2iiiP9FusionJobPi:
.text._Z26micro_fusion_kernel_phase2iiiP9FusionJobPi:
[----:B------:R-:W0:Y:S01]  /*0000*/  LDC R1, c[0x0][0x37c] ;  /* 0x0000df00ff017b82 */ /* 0x000e220000000800 */
[----:B------:R-:W1:Y:S07]  /*0010*/  S2R R0, SR_TID.X ;  /* 0x0000000000007919 */ /* 0x000e6e0000002100 */
[----:B------:R-:W2:Y:S01]  /*0020*/  S2UR UR4, SR_CTAID.X ;  /* 0x00000000000479c3 */ /* 0x000ea20000002500 */
[----:B------:R-:W2:Y:S01]  /*0030*/  LDCU UR5, c[0x0][0x360] ;  /* 0x00006c00ff0577ac */ /* 0x000ea20008000800 */
[----:B------:R-:W3:Y:S01]  /*0040*/  LDCU.64 UR36, c[0x0][0x358] ;  /* 0x00006b00ff2477ac */ /* 0x000ee20008000a00 */
[----:B------:R-:W4:Y:S01]  /*0050*/  LDCU UR38, c[0x0][0x388] ;  /* 0x00007100ff2677ac */ /* 0x000f220008000800 */
[----:B------:R-:W0:Y:S01]  /*0060*/  LDCU UR39, c[0x0][0x388] ;  /* 0x00007100ff2777ac */ /* 0x000e220008000800 */
[----:B--2---:R-:W-:Y:S01]  /*0070*/  UIMAD UR4, UR4, UR5, URZ ;  /* 0x00000005040472a4 */ /* 0x004fe2000f8e02ff */
[----:B-1----:R-:W-:-:S05]  /*0080*/  IMAD.MOV R0, RZ, RZ, -R0 ;  /* 0x000000ffff007224 */ /* 0x002fca00078e0a00 */
[----:B------:R-:W-:-:S13]  /*0090*/  ISETP.NE.AND P0, PT, R0, UR4, PT ;  /* 0x0000000400007c0c */ /* 0x000fda000bf05270 */
[----:B0--34-:R-:W-:Y:S05]  /*00a0*/  @!P0 BRA `(.L_x_0) ;  /* 0x0000000000248947 */ /* 0x019fea0003800000 */
[----:B------:R-:W-:Y:S01]  /*00b0*/  MOV R0, 0x0 ;  /* 0x0000000000007802 */ /* 0x000fe20000000f00 */
[----:B------:R-:W0:Y:S01]  /*00c0*/  LDCU.64 UR4, c[0x4][0x10] ;  /* 0x01000200ff0477ac */ /* 0x000e220008000a00 */
[----:B------:R-:W-:Y:S02]  /*00d0*/  CS2R R6, SRZ ;  /* 0x0000000000067805 */ /* 0x000fe4000001ff00 */
[----:B------:R1:W2:Y:S01]  /*00e0*/  LDC.64 R2, c[0x4][R0] ;  /* 0x0100000000027b82 */ /* 0x0002a20000000a00 */
[----:B0-----:R-:W-:Y:S02]  /*00f0*/  IMAD.U32 R4, RZ, RZ, UR4 ;  /* 0x00000004ff047e24 */ /* 0x001fe4000f8e00ff */
[----:B-1----:R-:W-:-:S07]  /*0100*/  IMAD.U32 R5, RZ, RZ, UR5 ;  /* 0x00000005ff057e24 */ /* 0x002fce000f8e00ff */
[----:B------:R-:W-:-:S07]  /*0110*/  LEPC R20, `(.L_x_1) ;  /* 0x000000001014794e */ /* 0x000fce0000000000 */
[----:B--2---:R-:W-:Y:S05]  /*0120*/  CALL.ABS.NOINC R2 ;  /* 0x0000000002007343 */ /* 0x004fea0003c00000 */
.L_x_1:
[----:B------:R-:W-:Y:S05]  /*0130*/  EXIT ;  /* 0x000000000000794d */ /* 0x000fea0003800000 */
.L_x_0:
[----:B------:R-:W0:Y:S08]  /*0140*/  LDC R2, c[0x0][0x380] ;  /* 0x0000e000ff027b82 */ /* 0x000e300000000800 */
[----:B------:R-:W1:Y:S01]  /*0150*/  LDC.64 R4, c[0x0][0x398] ;  /* 0x0000e600ff047b82 */ /* 0x000e620000000a00 */
[----:B0-----:R-:W-:Y:S01]  /*0160*/  ISETP.GE.AND P0, PT, R2, 0x1, PT ;  /* 0x000000010200780c */ /* 0x001fe20003f06270 */
[----:B-1----:R0:W-:-:S12]  /*0170*/  STG.E desc[UR36][R4.64], RZ ;  /* 0x000000ff04007986 */ /* 0x0021d8000c101924 */
[----:B------:R-:W-:Y:S05]  /*0180*/  @!P0 EXIT ;  /* 0x000000000000894d */ /* 0x000fea0003800000 */
[C---:B------:R-:W-:Y:S01]  /*0190*/  ISETP.GE.U32.AND P0, PT, R2.reuse, 0x4, PT ;  /* 0x000000040200780c */ /* 0x040fe20003f06070 */
[----:B0-----:R-:W-:Y:S01]  /*01a0*/  IMAD.MOV.U32 R4, RZ, RZ, RZ ;  /* 0x000000ffff047224 */ /* 0x001fe200078e00ff */
[----:B------:R-:W-:-:S11]  /*01b0*/  LOP3.LUT R0, R2, 0x3, RZ, 0xc0, !PT ;  /* 0x0000000302007812 */ /* 0x000fd600078ec0ff */
[----:B------:R-:W-:Y:S05]  /*01c0*/  @!P0 BRA `(.L_x_2) ;  /* 0x0000000400448947 */ /* 0x000fea0003800000 */
[----:B------:R-:W0:Y:S01]  /*01d0*/  LDCU.64 UR4, c[0x0][0x390] ;  /* 0x00007200ff0477ac */ /* 0x000e220008000a00 */
[----:B------:R-:W1:Y:S01]  /*01e0*/  LDC R6, c[0x0][0x388] ;  /* 0x0000e200ff067b82 */ /* 0x000e620000000800 */
[----:B------:R-:W-:-:S05]  /*01f0*/  LOP3.LUT R4, R2, 0x7ffffffc, RZ, 0xc0, !PT ;  /* 0x7ffffffc02047812 */ /* 0x000fca00078ec0ff */
[----:B------:R-:W-:Y:S01]  /*0200*/  IMAD.MOV R5, RZ, RZ, -R4 ;  /* 0x000000ffff057224 */ /* 0x000fe200078e0a04 */
[----:B0-----:R-:W-:-:S04]  /*0210*/  UIADD3 UR4, UP0, UPT, UR4, 0x65, URZ ;  /* 0x0000006504047890 */ /* 0x001fc8000ff1e0ff */
[----:B------:R-:W-:Y:S02]  /*0220*/  UIADD3.X UR5, UPT, UPT, URZ, UR5, URZ, UP0, !UPT ;  /* 0x00000005ff057290 */ /* 0x000fe400087fe4ff */
[----:B------:R-:W-:Y:S01]  /*0230*/  IMAD.U32 R2, RZ, RZ, UR4 ;  /* 0x00000004ff027e24 */ /* 0x000fe2000f8e00ff */
[----:B-1----:R-:W-:-:S03]  /*0240*/  SHF.R.S32.HI R6, RZ, 0x1f, R6 ;  /* 0x0000001fff067819 */ /* 0x002fc60000011406 */
[----:B------:R-:W-:-:S07]  /*0250*/  IMAD.U32 R3, RZ, RZ, UR5 ;  /* 0x00000005ff037e24 */ /* 0x000fce000f8e00ff */
.L_x_9:
[----:B------:R-:W2:Y:S02]  /*0260*/  LDG.E.U8 R7, desc[UR36][R2.64+-0x60] ;  /* 0xffffa02402077981 */ /* 0x000ea4000c1e1100 */
[----:B--2---:R-:W-:-:S13]  /*0270*/  ISETP.NE.AND P0, PT, R7, RZ, PT ;  /* 0x000000ff0700720c */ /* 0x004fda0003f05270 */
[----:B------:R-:W-:Y:S05]  /*0280*/  @P0 BRA `(.L_x_3) ;  /* 0x0000000000340947 */ /* 0x000fea0003800000 */
[----:B------:R-:W2:Y:S02]  /*0290*/  LDG.E.64 R8, desc[UR36][R2.64+-0x5d] ;  /* 0xffffa32402087981 */ /* 0x000ea4000c1e1b00 */
[----:B--2---:R-:W-:-:S05]  /*02a0*/  IADD3 R8, P0, PT, R8, UR38, RZ ;  /* 0x0000002608087c10 */ /* 0x004fca000ff1e0ff */
[----:B------:R-:W-:-:S05]  /*02b0*/  IMAD.X R9, R9, 0x1, R6, P0 ;  /* 0x0000000109097824 */ /* 0x000fca00000e0606 */
[----:B------:R-:W2:Y:S01]  /*02c0*/  LD.E.U8 R8, desc[UR36][R8.64] ;  /* 0x0000002408087980 */ /* 0x000ea2000c101100 */
[----:B------:R-:W-:Y:S01]  /*02d0*/  IMAD.MOV.U32 R7, RZ, RZ, 0x1 ;  /* 0x00000001ff077424 */ /* 0x000fe200078e00ff */
[----:B--2---:R-:W-:-:S13]  /*02e0*/  ISETP.NE.AND P0, PT, R8, RZ, PT ;  /* 0x000000ff0800720c */ /* 0x004fda0003f05270 */
[----:B------:R-:W0:Y:S01]  /*02f0*/  @P0 LDC.64 R10, c[0x0][0x398] ;  /* 0x0000e600ff0a0b82 */ /* 0x000e220000000a00 */
[----:B------:R-:W-:-:S05]  /*0300*/  @P0 PRMT R9, R7, 0x7610, R9 ;  /* 0x0000761007090816 */ /* 0x000fca0000000009 */
[----:B------:R1:W-:Y:S04]  /*0310*/  @P0 STG.E.U8 desc[UR36][R2.64+-0x5f], R9 ;  /* 0xffffa10902000986 */ /* 0x0003e8000c101124 */
[----:B0-----:R-:W2:Y:S02]  /*0320*/  @P0 LDG.E R7, desc[UR36][R10.64] ;  /* 0x000000240a070981 */ /* 0x001ea4000c1e1900 */
[----:B--2---:R-:W-:-:S05]  /*0330*/  @P0 VIADD R7, R7, 0x1 ;  /* 0x0000000107070836 */ /* 0x004fca0000000000 */
[----:B------:R1:W-:Y:S04]  /*0340*/  @P0 STG.E desc[UR36][R10.64], R7 ;  /* 0x000000070a000986 */ /* 0x0003e8000c101924 */
[----:B------:R1:W-:Y:S02]  /*0350*/  @!P0 STG.E.U8 desc[UR36][R2.64+-0x5f], RZ ;  /* 0xffffa1ff02008986 */ /* 0x0003e4000c101124 */
.L_x_3:
[----:B-1----:R-:W2:Y:S02]  /*0360*/  LDG.E.U8 R7, desc[UR36][R2.64+-0x30] ;  /* 0xffffd02402077981 */ /* 0x002ea4000c1e1100 */
        /* <DEDUP_REMOVED lines=15> */
.L_x_4:
        /* <DEDUP_REMOVED lines=16> */
.L_x_5:
[----:B-1----:R-:W2:Y:S01]  /*0560*/  LDG.E.U8 R7, desc[UR36][R2.64+0x30] ;  /* 0x0000302402077981 */ /* 0x002ea2000c1e1100 */
[----:B------:R-:W-:-:S05]  /*0570*/  VIADD R5, R5, 0x4 ;  /* 0x0000000405057836 */ /* 0x000fca0000000000 */
[----:B------:R-:W-:Y:S02]  /*0580*/  ISETP.NE.AND P0, PT, R5, RZ, PT ;  /* 0x000000ff0500720c */ /* 0x000fe40003f05270 */
[----:B--2---:R-:W-:-:S13]  /*0590*/  ISETP.NE.AND P1, PT, R7, RZ, PT ;  /* 0x000000ff0700720c */ /* 0x004fda0003f25270 */
[----:B------:R-:W-:Y:S05]  /*05a0*/  @P1 BRA `(.L_x_6) ;  /* 0x0000000000401947 */ /* 0x000fea0003800000 */
[----:B------:R-:W2:Y:S02]  /*05b0*/  LDG.E.64 R8, desc[UR36][R2.64+0x33] ;  /* 0x0000332402087981 */ /* 0x000ea4000c1e1b00 */
[----:B--2---:R-:W-:-:S05]  /*05c0*/  IADD3 R8, P1, PT, R8, UR38, RZ ;  /* 0x0000002608087c10 */ /* 0x004fca000ff3e0ff */
[----:B------:R-:W-:-:S05]  /*05d0*/  IMAD.X R9, R9, 0x1, R6, P1 ;  /* 0x0000000109097824 */ /* 0x000fca00008e0606 */
[----:B------:R-:W2:Y:S01]  /*05e0*/  LD.E.U8 R8, desc[UR36][R8.64] ;  /* 0x0000002408087980 */ /* 0x000ea2000c101100 */
[----:B------:R-:W-:Y:S01]  /*05f0*/  BSSY.RECONVERGENT B0, `(.L_x_6) ;  /* 0x000000b000007945 */ /* 0x000fe20003800200 */
[----:B--2---:R-:W-:-:S13]  /*0600*/  ISETP.NE.AND P1, PT, R8, RZ, PT ;  /* 0x000000ff0800720c */ /* 0x004fda0003f25270 */
[----:B------:R-:W-:Y:S05]  /*0610*/  @!P1 BRA `(.L_x_7) ;  /* 0x00000000001c9947 */ /* 0x000fea0003800000 */
[----:B------:R-:W0:Y:S01]  /*0620*/  LDC.64 R8, c[0x0][0x398] ;  /* 0x0000e600ff087b82 */ /* 0x000e220000000a00 */
[----:B------:R-:W-:-:S05]  /*0630*/  IMAD.MOV.U32 R10, RZ, RZ, 0x1 ;  /* 0x00000001ff0a7424 */ /* 0x000fca00078e00ff */
[----:B------:R1:W-:Y:S04]  /*0640*/  STG.E.U8 desc[UR36][R2.64+0x31], R10 ;  /* 0x0000310a02007986 */ /* 0x0003e8000c101124 */
[----:B0-----:R-:W2:Y:S02]  /*0650*/  LDG.E R7, desc[UR36][R8.64] ;  /* 0x0000002408077981 */ /* 0x001ea4000c1e1900 */
[----:B--2---:R-:W-:-:S05]  /*0660*/  VIADD R7, R7, 0x1 ;  /* 0x0000000107077836 */ /* 0x004fca0000000000 */
[----:B------:R1:W-:Y:S01]  /*0670*/  STG.E desc[UR36][R8.64], R7 ;  /* 0x0000000708007986 */ /* 0x0003e2000c101924 */
[----:B------:R-:W-:Y:S05]  /*0680*/  BRA `(.L_x_8) ;  /* 0x0000000000047947 */ /* 0x000fea0003800000 */
.L_x_7:
[----:B------:R0:W-:Y:S02]  /*0690*/  STG.E.U8 desc[UR36][R2.64+0x31], RZ ;  /* 0x000031ff02007986 */ /* 0x0001e4000c101124 */
.L_x_8:
[----:B------:R-:W-:Y:S05]  /*06a0*/  BSYNC.RECONVERGENT B0 ;  /* 0x0000000000007941 */ /* 0x000fea0003800200 */
.L_x_6:
[----:B01----:R-:W-:-:S05]  /*06b0*/  IADD3 R2, P1, PT, R2, 0xc0, RZ ;  /* 0x000000c002027810 */ /* 0x003fca0007f3e0ff */
[----:B------:R-:W-:Y:S01]  /*06c0*/  IMAD.X R3, RZ, RZ, R3, P1 ;  /* 0x000000ffff037224 */ /* 0x000fe200008e0603 */
[----:B------:R-:W-:Y:S07]  /*06d0*/  @P0 BRA `(.L_x_9) ;  /* 0xfffffff800e00947 */ /* 0x000fee000383ffff */
.L_x_2:
[----:B------:R-:W-:-:S13]  /*06e0*/  ISETP.NE.AND P0, PT, R0, RZ, PT ;  /* 0x000000ff0000720c */ /* 0x000fda0003f05270 */
[----:B------:R-:W-:Y:S05]  /*06f0*/  @!P0 EXIT ;  /* 0x000000000000894d */ /* 0x000fea0003800000 */
[----:B------:R-:W0:Y:S01]  /*0700*/  LDC.64 R2, c[0x0][0x390] ;  /* 0x0000e400ff027b82 */ /* 0x000e220000000a00 */
[----:B------:R-:W-:-:S07]  /*0710*/  IMAD.MOV R0, RZ, RZ, -R0 ;  /* 0x000000ffff007224 */ /* 0x000fce00078e0a00 */
[----:B------:R-:W1:Y:S01]  /*0720*/  LDC R9, c[0x0][0x388] ;  /* 0x0000e200ff097b82 */ /* 0x000e620000000800 */
[----:B0-----:R-:W-:-:S03]  /*0730*/  IMAD.WIDE.U32 R4, R4, 0x30, R2 ;  /* 0x0000003004047825 */ /* 0x001fc600078e0002 */
[----:B------:R-:W-:-:S05]  /*0740*/  IADD3 R4, P0, PT, R4, 0x8, RZ ;  /* 0x0000000804047810 */ /* 0x000fca0007f1e0ff */
[----:B-1----:R-:W-:-:S08]  /*0750*/  IMAD.X R5, RZ, RZ, R5, P0 ;  /* 0x000000ffff057224 */ /* 0x002fd000000e0605 */
.L_x_13:
[----:B------:R-:W2:Y:S01]  /*0760*/  LDG.E.U8 R2, desc[UR36][R4.64+-0x3] ;  /* 0xfffffd2404027981 */ /* 0x000ea2000c1e1100 */
[----:B------:R-:W-:-:S05]  /*0770*/  VIADD R0, R0, 0x1 ;  /* 0x0000000100007836 */ /* 0x000fca0000000000 */
[----:B------:R-:W-:Y:S02]  /*0780*/  ISETP.NE.AND P0, PT, R0, RZ, PT ;  /* 0x000000ff0000720c */ /* 0x000fe40003f05270 */
[----:B--2---:R-:W-:-:S13]  /*0790*/  ISETP.NE.AND P1, PT, R2, RZ, PT ;  /* 0x000000ff0200720c */ /* 0x004fda0003f25270 */
[----:B------:R-:W-:Y:S05]  /*07a0*/  @P1 BRA `(.L_x_10) ;  /* 0x0000000000401947 */ /* 0x000fea0003800000 */
[----:B------:R-:W2:Y:S02]  /*07b0*/  LDG.E.64 R2, desc[UR36][R4.64] ;  /* 0x0000002404027981 */ /* 0x000ea4000c1e1b00 */
[----:B--2---:R-:W-:-:S04]  /*07c0*/  IADD3 R2, P1, PT, R2, UR39, RZ ;  /* 0x0000002702027c10 */ /* 0x004fc8000ff3e0ff */
[----:B------:R-:W-:-:S05]  /*07d0*/  LEA.HI.X.SX32 R3, R9, R3, 0x1, P1 ;  /* 0x0000000309037211 */ /* 0x000fca00008f0eff */
        /* <DEDUP_REMOVED lines=11> */
.L_x_11:
[----:B------:R0:W-:Y:S02]  /*0890*/  STG.E.U8 desc[UR36][R4.64+-0x2], RZ ;  /* 0xfffffeff04007986 */ /* 0x0001e4000c101124 */
.L_x_12:
[----:B------:R-:W-:Y:S05]  /*08a0*/  BSYNC.RECONVERGENT B0 ;  /* 0x0000000000007941 */ /* 0x000fea0003800200 */
.L_x_10:
[----:B01----:R-:W-:-:S05]  /*08b0*/  IADD3 R4, P1, PT, R4, 0x30, RZ ;  /* 0x0000003004047810 */ /* 0x003fca0007f3e0ff */
[----:B------:R-:W-:Y:S01]  /*08c0*/  IMAD.X R5, RZ, RZ, R5, P1 ;  /* 0x000000ffff057224 */ /* 0x000fe200008e0605 */
[----:B------:R-:W-:Y:S07]  /*08d0*/  @P0 BRA `(.L_x_13) ;  /* 0xfffffffc00a00947 */ /* 0x000fee000383ffff */
[----:B------:R-:W-:Y:S05]  /*08e0*/  EXIT ;  /* 0x000000000000794d */ /* 0x000fea0003800000 */
.L_x_14:
[----:B------:R-:W-:-:S00]  /*08f0*/  BRA `(.L_x_14) ;  /* 0xfffffffc00fc7947 */ /* 0x000fc0000383ffff */
[----:B------:R-:W-:-:S00]  /*0900*/  NOP ;  /* 0x0000000000007918 */ /* 0x000fc00000000000 */
[----:B------:R-:W-:-:S00]  /*0910*/  NOP ;  /* 0x0000000000007918 */ /* 0x000fc00000000000 */
[----:B------:R-:W-:-:S00]  /*0920*/  NOP ;  /* 0x0000000000007918 */ /* 0x000fc00000000000 */
[----:B------:R-:W-:-:S00]  /*0930*/  NOP ;  /* 0x0000000000007918 */ /* 0x000fc00000000000 */
[----:B------:R-:W-:-:S00]  /*0940*/  NOP ;  /* 0x0000000000007918 */ /* 0x000fc00000000000 */
[----:B------:R-:W-:-:S00]  /*0950*/  NOP ;  /* 0x0000000000007918 */ /* 0x000fc00000000000 */
[----:B------:R-:W-:-:S00]  /*0960*/  NOP ;  /* 0x0000000000007918 */ /* 0x000fc00000000000 */
[----:B------:R-:W-:-:S00]  /*0970*/  NOP ;  /* 0x0000000000007918 */ /* 0x000fc00000000000 */
.L_x_109:


//--------------------- .text._Z26micro_fusion_kernel_phase1iiP9FusionJobPiS1_ --------------------------
	.section	.text._Z26micro_fusion_kernel_phase1iiP9FusionJobPiS1_,"ax",@progbits
	.align	128
        .global         _Z26micro_fusion_kernel_phase1iiP9FusionJobPiS1_
        .type           _Z26micro_fusion_kernel_phase1iiP9FusionJobPiS1_,@function
        .size           _Z26micro_fusion_kernel_phase1iiP9FusionJobPiS1_,(.L_x_110 - _Z26micro_fusion_kernel_phase1iiP9FusionJobPiS1_)
        .other          _Z26micro_fusion_kernel_phase1iiP9FusionJobPiS1_,@"STO_CUDA_ENTRY STV_DEFAULT"
_Z26micro_fusion_kernel_phase1iiP9FusionJobPiS1_:
.text._Z26micro_fusion_kernel_phase1iiP9FusionJobPiS1_:
[----:B------:R-:W-:Y:S01]  /*0000*/  LDC R1, c[0x0][0x37c] ;  /* 0x0000df00ff017b82 */ /* 0x000fe20000000800 */
[----:B------:R-:W0:Y:S07]  /*0010*/  S2R R3, SR_TID.X ;  /* 0x0000000000037919 */ /* 0x000e2e0000002100 */
[----:B------:R-:W0:Y:S08]  /*0020*/  S2UR UR4, SR_CTAID.X ;  /* 0x00000000000479c3 */ /* 0x000e300000002500 */
[----:B------:R-:W0:Y:S08]  /*0030*/  LDC R0, c[0x0][0x360] ;  /* 0x0000d800ff007b82 */ /* 0x000e300000000800 */
[----:B------:R-:W1:Y:S01]  /*0040*/  LDC.64 R6, c[0x0][0x380] ;  /* 0x0000e000ff067b82 */ /* 0x000e620000000a00 */
[----:B0-----:R-:W-:Y:S01]  /*0050*/  IMAD R0, R0, UR4, R3 ;  /* 0x0000000400007c24 */ /* 0x001fe2000f8e0203 */
[----:B-1----:R-:W-:-:S02]  /*0060*/  ISETP.GE.AND P0, PT, R6, 0x1, PT ;  /* 0x000000010600780c */ /* 0x002fc40003f06270 */
[----:B------:R-:W-:Y:S02]  /*0070*/  SHF.R.S32.HI R2, RZ, 0x1f, R7 ;  /* 0x0000001fff027819 */ /* 0x000fe40000011407 */
[----:B------:R-:W-:-:S04]  /*0080*/  ISETP.GE.U32.AND P1, PT, R0, R7, PT ;  /* 0x000000070000720c */ /* 0x000fc80003f26070 */
[----:B------:R-:W-:-:S13]  /*0090*/  ISETP.GE.U32.OR.EX P0, PT, RZ, R2, !P0, P1 ;  /* 0x00000002ff00720c */ /* 0x000fda0004706510 */
[----:B------:R-:W-:Y:S05]  /*00a0*/  @P0 EXIT ;  /* 0x000000000000094d */ /* 0x000fea0003800000 */
[----:B------:R-:W0:Y:S01]  /*00b0*/  LDCU.64 UR4, c[0x0][0x390] ;  /* 0x00007200ff0477ac */ /* 0x000e220008000a00 */
[C---:B------:R-:W-:Y:S01]  /*00c0*/  ISETP.GE.U32.AND P0, PT, R6.reuse, 0x4, PT ;  /* 0x000000040600780c */ /* 0x040fe20003f06070 */
[----:B------:R-:W-:Y:S01]  /*00d0*/  IMAD.MOV.U32 R5, RZ, RZ, RZ ;  /* 0x000000ffff057224 */ /* 0x000fe200078e00ff */
[----:B------:R-:W-:Y:S01]  /*00e0*/  LOP3.LUT R4, R6, 0x3, RZ, 0xc0, !PT ;  /* 0x0000000306047812 */ /* 0x000fe200078ec0ff */
[----:B------:R-:W1:Y:S01]  /*00f0*/  LDCU.64 UR8, c[0x0][0x358] ;  /* 0x00006b00ff0877ac */ /* 0x000e620008000a00 */
[----:B0-----:R-:W-:-:S04]  /*0100*/  LEA R2, P1, R0, UR4, 0x2 ;  /* 0x0000000400027c11 */ /* 0x001fc8000f8210ff */
[----:B------:R-:W-:-:S05]  /*0110*/  LEA.HI.X R3, R0, UR5, RZ, 0x2, P1 ;  /* 0x0000000500037c11 */ /* 0x000fca00088f14ff */
[----:B-1----:R-:W-:Y:S05]  /*0120*/  @!P0 BRA `(.L_x_15) ;  /* 0x00000004008c8947 */ /* 0x002fea0003800000 */
[----:B------:R-:W0:Y:S01]  /*0130*/  LDCU.64 UR6, c[0x0][0x388] ;  /* 0x00007100ff0677ac */ /* 0x000e220008000a00 */
[----:B------:R-:W-:Y:S01]  /*0140*/  LOP3.LUT R5, R6, 0x7ffffffc, RZ, 0xc0, !PT ;  /* 0x7ffffffc06057812 */ /* 0x000fe200078ec0ff */
[----:B------:R-:W1:Y:S04]  /*0150*/  LDCU.64 UR4, c[0x0][0x398] ;  /* 0x00007300ff0477ac */ /* 0x000e680008000a00 */
[----:B------:R-:W-:Y:S01]  /*0160*/  IMAD.MOV R10, RZ, RZ, -R5 ;  /* 0x000000ffff0a7224 */ /* 0x000fe200078e0a05 */
[----:B0-----:R-:W-:Y:S02]  /*0170*/  UIADD3 UR6, UP0, UPT, UR6, 0x65, URZ ;  /* 0x0000006506067890 */ /* 0x001fe4000ff1e0ff */
[----:B-1----:R-:W-:Y:S02]  /*0180*/  UIADD3 UR4, UP1, UPT, UR4, 0x8, URZ ;  /* 0x0000000804047890 */ /* 0x002fe4000ff3e0ff */
[----:B------:R-:W-:-:S02]  /*0190*/  UIADD3.X UR7, UPT, UPT, URZ, UR7, URZ, UP0, !UPT ;  /* 0x00000007ff077290 */ /* 0x000fc400087fe4ff */
[----:B------:R-:W-:Y:S01]  /*01a0*/  IMAD.U32 R6, RZ, RZ, UR6 ;  /* 0x00000006ff067e24 */ /* 0x000fe2000f8e00ff */
[----:B------:R-:W-:Y:S01]  /*01b0*/  UIADD3.X UR5, UPT, UPT, URZ, UR5, URZ, UP1, !UPT ;  /* 0x00000005ff057290 */ /* 0x000fe20008ffe4ff */
[----:B------:R-:W-:Y:S02]  /*01c0*/  IMAD.U32 R8, RZ, RZ, UR4 ;  /* 0x00000004ff087e24 */ /* 0x000fe4000f8e00ff */
[----:B------:R-:W-:-:S03]  /*01d0*/  IMAD.U32 R7, RZ, RZ, UR7 ;  /* 0x00000007ff077e24 */ /* 0x000fc6000f8e00ff */
[----:B------:R-:W-:-:S07]  /*01e0*/  IMAD.U32 R9, RZ, RZ, UR5 ;  /* 0x00000005ff097e24 */ /* 0x000fce000f8e00ff */
.L_x_24:
[----:B------:R-:W2:Y:S02]  /*01f0*/  LDG.E.U8 R11, desc[UR8][R6.64+-0x60] ;  /* 0xffffa008060b7981 */ /* 0x000ea4000c1e1100 */
[----:B--2---:R-:W-:-:S13]  /*0200*/  ISETP.NE.AND P0, PT, R11, RZ, PT ;  /* 0x000000ff0b00720c */ /* 0x004fda0003f05270 */
[----:B------:R-:W-:Y:S05]  /*0210*/  @P0 BRA `(.L_x_16) ;  /* 0x0000000000440947 */ /* 0x000fea0003800000 */
[----:B------:R-:W2:Y:S02]  /*0220*/  LDG.E.64 R12, desc[UR8][R6.64+-0x5d] ;  /* 0xffffa308060c7981 */ /* 0x000ea4000c1e1b00 */
[----:B--2---:R-:W-:-:S05]  /*0230*/  IADD3 R12, P0, PT, R0, R12, RZ ;  /* 0x0000000c000c7210 */ /* 0x004fca0007f1e0ff */
[----:B------:R-:W-:-:S05]  /*0240*/  IMAD.X R13, RZ, RZ, R13, P0 ;  /* 0x000000ffff0d7224 */ /* 0x000fca00000e060d */
[----:B------:R-:W2:Y:S01]  /*0250*/  LD.E.U8 R12, desc[UR8][R12.64] ;  /* 0x000000080c0c7980 */ /* 0x000ea2000c101100 */
[----:B------:R-:W-:Y:S01]  /*0260*/  BSSY.RECONVERGENT B0, `(.L_x_16) ;  /* 0x000000c000007945 */ /* 0x000fe20003800200 */
[----:B--2---:R-:W-:-:S13]  /*0270*/  ISETP.NE.AND P0, PT, R12, RZ, PT ;  /* 0x000000ff0c00720c */ /* 0x004fda0003f05270 */
[----:B------:R-:W-:Y:S05]  /*0280*/  @!P0 BRA `(.L_x_17) ;  /* 0x0000000000248947 */ /* 0x000fea0003800000 */
[----:B------:R-:W0:Y:S01]  /*0290*/  S2R R11, SR_LANEID ;  /* 0x00000000000b7919 */ /* 0x000e220000000000 */
[----:B------:R-:W-:Y:S02]  /*02a0*/  VOTEU.ANY UR4, UPT, PT ;  /* 0x0000000000047886 */ /* 0x000fe400038e0100 */
[----:B------:R-:W-:Y:S02]  /*02b0*/  UFLO.U32 UR5, UR4 ;  /* 0x00000004000572bd */ /* 0x000fe400080e0000 */
[----:B------:R-:W1:Y:S04]  /*02c0*/  POPC R13, UR4 ;  /* 0x00000004000d7d09 */ /* 0x000e680008000000 */
[----:B0-----:R-:W-:-:S13]  /*02d0*/  ISETP.EQ.U32.AND P0, PT, R11, UR5, PT ;  /* 0x000000050b007c0c */ /* 0x001fda000bf02070 */
[----:B-1----:R0:W-:Y:S04]  /*02e0*/  @P0 REDG.E.ADD.STRONG.GPU desc[UR8][R8.64+-0x8], R13 ;  /* 0xfffff80d0800098e */ /* 0x0021e8000c12e108 */
[----:B------:R-:W2:Y:S02]  /*02f0*/  LDG.E R11, desc[UR8][R2.64] ;  /* 0x00000008020b7981 */ /* 0x000ea4000c1e1900 */
[----:B--2---:R-:W-:-:S05]  /*0300*/  VIADD R11, R11, 0x1 ;  /* 0x000000010b0b7836 */ /* 0x004fca0000000000 */
[----:B------:R0:W-:Y:S02]  /*0310*/  STG.E desc[UR8][R2.64], R11 ;  /* 0x0000000b02007986 */ /* 0x0001e4000c101908 */
.L_x_17:
[----:B------:R-:W-:Y:S05]  /*0320*/  BSYNC.RECONVERGENT B0 ;  /* 0x0000000000007941 */ /* 0x000fea0003800200 */
.L_x_16:
[----:B0-----:R-:W2:Y:S02]  /*0330*/  LDG.E.U8 R11, desc[UR8][R6.64+-0x30] ;  /* 0xffffd008060b7981 */ /* 0x001ea4000c1e1100 */
        /* <DEDUP_REMOVED lines=18> */
.L_x_19:
[----:B------:R-:W-:Y:S05]  /*0460*/  BSYNC.RECONVERGENT B0 ;  /* 0x0000000000007941 */ /* 0x000fea0003800200 */
.L_x_18:
        /* <DEDUP_REMOVED lines=19> */
.L_x_21:
[----:B------:R-:W-:Y:S05]  /*05a0*/  BSYNC.RECONVERGENT B0 ;  /* 0x0000000000007941 */ /* 0x000fea0003800200 */
.L_x_20:
[----:B0-----:R-:W2:Y:S01]  /*05b0*/  LDG.E.U8 R11, desc[UR8][R6.64+0x30] ;  /* 0x00003008060b7981 */ /* 0x001ea2000c1e1100 */
[----:B------:R-:W-:-:S05]  /*05c0*/  VIADD R10, R10, 0x4 ;  /* 0x000000040a0a7836 */ /* 0x000fca0000000000 */
[----:B------:R-:W-:Y:S02]  /*05d0*/  ISETP.NE.AND P0, PT, R10, RZ, PT ;  /* 0x000000ff0a00720c */ /* 0x000fe40003f05270 */
        /* <DEDUP_REMOVED lines=18> */
.L_x_23:
[----:B------:R-:W-:Y:S05]  /*0700*/  BSYNC.RECONVERGENT B0 ;  /* 0x0000000000007941 */ /* 0x000fea0003800200 */
.L_x_22:
[----:B------:R-:W-:Y:S02]  /*0710*/  IADD3 R6, P1, PT, R6, 0xc0, RZ ;  /* 0x000000c006067810 */ /* 0x000fe40007f3e0ff */
[----:B0-----:R-:W-:-:S03]  /*0720*/  IADD3 R8, P2, PT, R8, 0x10, RZ ;  /* 0x0000001008087810 */ /* 0x001fc60007f5e0ff */
[----:B------:R-:W-:Y:S02]  /*0730*/  IMAD.X R7, RZ, RZ, R7, P1 ;  /* 0x000000ffff077224 */ /* 0x000fe400008e0607 */
[----:B------:R-:W-:Y:S01]  /*0740*/  IMAD.X R9, RZ, RZ, R9, P2 ;  /* 0x000000ffff097224 */ /* 0x000fe200010e0609 */
[----:B------:R-:W-:Y:S07]  /*0750*/  @P0 BRA `(.L_x_24) ;  /* 0xfffffff800a40947 */ /* 0x000fee000383ffff */
.L_x_15:
[----:B------:R-:W-:-:S13]  /*0760*/  ISETP.NE.AND P0, PT, R4, RZ, PT ;  /* 0x000000ff0400720c */ /* 0x000fda0003f05270 */
[----:B------:R-:W-:Y:S05]  /*0770*/  @!P0 EXIT ;  /* 0x000000000000894d */ /* 0x000fea0003800000 */
[----:B------:R-:W0:Y:S08]  /*0780*/  LDC.64 R8, c[0x0][0x388] ;  /* 0x0000e200ff087b82 */ /* 0x000e300000000a00 */
[----:B------:R-:W1:Y:S01]  /*0790*/  LDC.64 R6, c[0x0][0x398] ;  /* 0x0000e600ff067b82 */ /* 0x000e620000000a00 */
[----:B0-----:R-:W-:-:S03]  /*07a0*/  IMAD.WIDE.U32 R8, R5, 0x30, R8 ;  /* 0x0000003005087825 */ /* 0x001fc600078e0008 */
[----:B------:R-:W-:Y:S01]  /*07b0*/  IADD3 R10, P0, PT, R8, 0x8, RZ ;  /* 0x00000008080a7810 */ /* 0x000fe20007f1e0ff */
[----:B------:R-:W-:Y:S02]  /*07c0*/  IMAD.MOV R8, RZ, RZ, -R4 ;  /* 0x000000ffff087224 */ /* 0x000fe400078e0a04 */
[----:B-1----:R-:W-:-:S04]  /*07d0*/  IMAD.WIDE.U32 R6, R5, 0x4, R6 ;  /* 0x0000000405067825 */ /* 0x002fc800078e0006 */
[----:B------:R-:W-:Y:S02]  /*07e0*/  IMAD.MOV.U32 R12, RZ, RZ, R6 ;  /* 0x000000ffff0c7224 */ /* 0x000fe400078e0006 */
[----:B------:R-:W-:Y:S02]  /*07f0*/  IMAD.MOV.U32 R13, RZ, RZ, R7 ;  /* 0x000000ffff0d7224 */ /* 0x000fe400078e0007 */
[----:B------:R-:W-:-:S07]  /*0800*/  IMAD.X R5, RZ, RZ, R9, P0 ;  /* 0x000000ffff057224 */ /* 0x000fce00000e0609 */
.L_x_27:
[----:B------:R-:W-:-:S05]  /*0810*/  IMAD.MOV.U32 R4, RZ, RZ, R10 ;  /* 0x000000ffff047224 */ /* 0x000fca00078e000a */
[----:B0-----:R-:W2:Y:S01]  /*0820*/  LDG.E.U8 R6, desc[UR8][R4.64+-0x3] ;  /* 0xfffffd0804067981 */ /* 0x001ea2000c1e1100 */
[----:B------:R-:W-:Y:S01]  /*0830*/  VIADD R8, R8, 0x1 ;  /* 0x0000000108087836 */ /* 0x000fe20000000000 */
[----:B------:R-:W-:-:S04]  /*0840*/  IADD3 R10, P1, PT, R4, 0x30, RZ ;  /* 0x00000030040a7810 */ /* 0x000fc80007f3e0ff */
        /* <DEDUP_REMOVED lines=11> */
[----:B------:R-:W-:Y:S01]  /*0900*/  VOTEU.ANY UR4, UPT, PT ;  /* 0x0000000000047886 */ /* 0x000fe200038e0100 */
[----:B------:R-:W-:Y:S01]  /*0910*/  IMAD.MOV.U32 R7, RZ, RZ, R13 ;  /* 0x000000ffff077224 */ /* 0x000fe200078e000d */
[----:B------:R-:W-:Y:S02]  /*0920*/  UFLO.U32 UR5, UR4 ;  /* 0x00000004000572bd */ /* 0x000fe400080e0000 */
[----:B------:R-:W1:Y:S04]  /*0930*/  POPC R11, UR4 ;  /* 0x00000004000b7d09 */ /* 0x000e680008000000 */
[----:B0-----:R-:W-:Y:S01]  /*0940*/  ISETP.EQ.U32.AND P2, PT, R6, UR5, PT ;  /* 0x0000000506007c0c */ /* 0x001fe2000bf42070 */
[----:B------:R-:W-:-:S12]  /*0950*/  IMAD.MOV.U32 R6, RZ, RZ, R12 ;  /* 0x000000ffff067224 */ /* 0x000fd800078e000c */
[----:B-1----:R0:W-:Y:S04]  /*0960*/  @P2 REDG.E.ADD.STRONG.GPU desc[UR8][R6.64], R11 ;  /* 0x0000000b0600298e */ /* 0x0021e8000c12e108 */
[----:B------:R-:W2:Y:S02]  /*0970*/  LDG.E R9, desc[UR8][R2.64] ;  /* 0x0000000802097981 */ /* 0x000ea4000c1e1900 */
[----:B--2---:R-:W-:-:S05]  /*0980*/  VIADD R9, R9, 0x1 ;  /* 0x0000000109097836 */ /* 0x004fca0000000000 */
[----:B------:R0:W-:Y:S02]  /*0990*/  STG.E desc[UR8][R2.64], R9 ;  /* 0x0000000902007986 */ /* 0x0001e4000c101908 */
.L_x_26:
[----:B------:R-:W-:Y:S05]  /*09a0*/  BSYNC.RECONVERGENT B0 ;  /* 0x0000000000007941 */ /* 0x000fea0003800200 */
.L_x_25:
[----:B------:R-:W-:Y:S01]  /*09b0*/  IADD3 R12, P2, PT, R12, 0x4, RZ ;  /* 0x000000040c0c7810 */ /* 0x000fe20007f5e0ff */
[----:B------:R-:W-:-:S04]  /*09c0*/  IMAD.X R5, RZ, RZ, R5, P1 ;  /* 0x000000ffff057224 */ /* 0x000fc800008e0605 */
[----:B------:R-:W-:Y:S01]  /*09d0*/  IMAD.X R13, RZ, RZ, R13, P2 ;  /* 0x000000ffff0d7224 */ /* 0x000fe200010e060d */
[----:B------:R-:W-:Y:S07]  /*09e0*/  @P0 BRA `(.L_x_27) ;  /* 0xfffffffc00880947 */ /* 0x000fee000383ffff */
[----:B------:R-:W-:Y:S05]  /*09f0*/  EXIT ;  /* 0x000000000000794d */ /* 0x000fea0003800000 */
.L_x_28:
        /* <DEDUP_REMOVED lines=16> */
.L_x_110:


//--------------------- .text._Z9iter_jobsP9FusionJobmPKmS2_mm --------------------------
	.section	.text._Z9iter_jobsP9FusionJobmPKmS2_mm,"ax",@progbits
	.align	128
        .global         _Z9iter_jobsP9FusionJobmPKmS2_mm
        .type           _Z9iter_jobsP9FusionJobmPKmS2_mm,@function
        .size           _Z9iter_jobsP9FusionJobmPKmS2_mm,(.L_x_108 - _Z9iter_jobsP9FusionJobmPKmS2_mm)
        .other          _Z9iter_jobsP9FusionJobmPKmS2_mm,@"STO_CUDA_ENTRY STV_DEFAULT"
_Z9iter_jobsP9FusionJobmPKmS2_mm:
.text._Z9iter_jobsP9FusionJobmPKmS2_mm:
[----:B------:R-:W0:Y:S01]  /*0000*/  LDC R1, c[0x0][0x37c] ;  /* 0x0000df00ff017b82 */ /* 0x000e220000000800 */
[----:B------:R-:W1:Y:S07]  /*0010*/  S2R R3, SR_TID.X ;  /* 0x0000000000037919 */ /* 0x000e6e0000002100 */
[----:B------:R-:W1:Y:S01]  /*0020*/  S2UR UR4, SR_CTAID.X ;  /* 0x00000000000479c3 */ /* 0x000e620000002500 */
[----:B------:R-:W2:Y:S01]  /*0030*/  LDCU.64 UR6, c[0x0][0x388] ;  /* 0x00007100ff0677ac */ /* 0x000ea20008000a00 */
[----:B------:R-:W3:Y:S06]  /*0040*/  LDCU.64 UR8, c[0x0][0x3a0] ;  /* 0x00007400ff0877ac */ /* 0x000eec0008000a00 */
[----:B------:R-:W1:Y:S01]  /*0050*/  LDC R28, c[0x0][0x360] ;  /* 0x0000d800ff1c7b82 */ /* 0x000e620000000800 */
[----:B--2---:R-:W-:-:S04]  /*0060*/  ISETP.NE.U32.AND P0, PT, RZ, UR6, PT ;  /* 0x00000006ff007c0c */ /* 0x004fc8000bf05070 */
[----:B------:R-:W-:Y:S01]  /*0070*/  ISETP.NE.AND.EX P0, PT, RZ, UR7, PT, P0 ;  /* 0x00000007ff007c0c */ /* 0x000fe2000bf05300 */
[----:B-1----:R-:W-:-:S05]  /*0080*/  IMAD R28, R28, UR4, R3 ;  /* 0x000000041c1c7c24 */ /* 0x002fca000f8e0203 */
[----:B---3--:R-:W-:-:S04]  /*0090*/  ISETP.GE.U32.AND P1, PT, R28, UR8, PT ;  /* 0x000000081c007c0c */ /* 0x008fc8000bf26070 */
[----:B------:R-:W-:-:S13]  /*00a0*/  ISETP.GE.U32.OR.EX P0, PT, RZ, UR9, !P0, P1 ;  /* 0x00000009ff007c0c */ /* 0x000fda000c706510 */
[----:B0-----:R-:W-:Y:S05]  /*00b0*/  @P0 EXIT ;  /* 0x000000000000094d */ /* 0x001fea0003800000 */
[----:B------:R-:W0:Y:S01]  /*00c0*/  LDCU.64 UR4, c[0x0][0x390] ;  /* 0x00007200ff0477ac */ /* 0x000e220008000a00 */
[----:B------:R-:W-:Y:S01]  /*00d0*/  IMAD.SHL.U32 R25, R28, 0x8, RZ ;  /* 0x000000081c197824 */ /* 0x000fe200078e00ff */
[----:B------:R-:W-:Y:S01]  /*00e0*/  SHF.R.U32.HI R26, RZ, 0x1d, R28 ;  /* 0x0000001dff1a7819 */ /* 0x000fe2000001161c */
[----:B------:R-:W-:Y:S01]  /*00f0*/  IMAD.MOV.U32 R24, RZ, RZ, RZ ;  /* 0x000000ffff187224 */ /* 0x000fe200078e00ff */
[----:B------:R-:W1:Y:S01]  /*0100*/  LDCU.64 UR36, c[0x0][0x358] ;  /* 0x00006b00ff2477ac */ /* 0x000e620008000a00 */
[----:B------:R-:W-:Y:S01]  /*0110*/  IMAD.MOV.U32 R2, RZ, RZ, RZ ;  /* 0x000000ffff027224 */ /* 0x000fe200078e00ff */
[----:B0-----:R-:W-:-:S04]  /*0120*/  IADD3 R16, P0, PT, R25, UR4, RZ ;  /* 0x0000000419107c10 */ /* 0x001fc8000ff1e0ff */
[----:B-1----:R-:W-:-:S09]  /*0130*/  IADD3.X R17, PT, PT, R26, UR5, RZ, P0, !PT ;  /* 0x000000051a117c10 */ /* 0x002fd200087fe4ff */
.L_x_93:
[----:B01234-:R-:W0:Y:S01]  /*0140*/  LDC.64 R18, c[0x0][0x380] ;  /* 0x0000e000ff127b82 */ /* 0x01fe220000000a00 */
[----:B------:R-:W-:Y:S01]  /*0150*/  IMAD R3, R2, 0x30, RZ ;  /* 0x0000003002037824 */ /* 0x000fe200078e02ff */
[----:B------:R-:W1:Y:S01]  /*0160*/  LDCU.64 UR4, c[0x0][0x388] ;  /* 0x00007100ff0477ac */ /* 0x000e620008000a00 */
[----:B0-----:R-:W-:-:S04]  /*0170*/  IMAD.WIDE.U32 R18, R24, 0x30, R18 ;  /* 0x0000003018127825 */ /* 0x001fc800078e0012 */
[----:B------:R-:W-:-:S05]  /*0180*/  IMAD.IADD R19, R19, 0x1, R3 ;  /* 0x0000000113137824 */ /* 0x000fca00078e0203 */
[----:B------:R-:W2:Y:S01]  /*0190*/  LDG.E.U8 R0, desc[UR36][R18.64+0x6] ;  /* 0x0000062412007981 */ /* 0x000ea2000c1e1100 */
[----:B------:R-:W-:Y:S01]  /*01a0*/  IADD3 R24, P1, PT, R24, 0x1, RZ ;  /* 0x0000000118187810 */ /* 0x000fe20007f3e0ff */
[----:B------:R-:W-:Y:S03]  /*01b0*/  BSSY.RECONVERGENT B6, `(.L_x_29) ;  /* 0x000044e000067945 */ /* 0x000fe60003800200 */
[----:B-1----:R-:W-:Y:S01]  /*01c0*/  ISETP.GE.U32.AND P0, PT, R24, UR4, PT ;  /* 0x0000000418007c0c */ /* 0x002fe2000bf06070 */
[----:B------:R-:W-:-:S05]  /*01d0*/  IMAD.X R2, RZ, RZ, R2, P1 ;  /* 0x000000ffff027224 */ /* 0x000fca00008e0602 */
[----:B------:R-:W-:-:S04]  /*01e0*/  ISETP.GE.U32.AND.EX P1, PT, R2, UR5, PT, P0 ;  /* 0x0000000502007c0c */ /* 0x000fc8000bf26100 */
[----:B------:R-:W-:Y:S02]  /*01f0*/  P2R R27, PR, RZ, 0x2 ;  /* 0x00000002ff1b7803 */ /* 0x000fe40000000000 */
[----:B--2---:R-:W-:-:S13]  /*0200*/  ISETP.NE.AND P0, PT, R0, RZ, PT ;  /* 0x000000ff0000720c */ /* 0x004fda0003f05270 */
[----:B-----5:R-:W-:Y:S05]  /*0210*/  @!P0 BRA `(.L_x_30) ;  /* 0x00000044001c8947 */ /* 0x020fea0003800000 */
[----:B------:R-:W2:Y:S02]  /*0220*/  LDG.E.U8 R0, desc[UR36][R18.64+0x5] ;  /* 0x0000052412007981 */ /* 0x000ea4000c1e1100 */
[----:B--2---:R-:W-:-:S13]  /*0230*/  ISETP.NE.AND P0, PT, R0, RZ, PT ;  /* 0x000000ff0000720c */ /* 0x004fda0003f05270 */
[----:B------:R-:W-:Y:S05]  /*0240*/  @P0 BRA `(.L_x_30) ;  /* 0x0000004400100947 */ /* 0x000fea0003800000 */
[----:B------:R-:W2:Y:S02]  /*0250*/  LDG.E.64 R4, desc[UR36][R18.64+0x8] ;  /* 0x0000082412047981 */ /* 0x000ea4000c1e1b00 */
[----:B--2---:R-:W-:-:S05]  /*0260*/  IADD3 R8, P0, PT, R28, R4, RZ ;  /* 0x000000041c087210 */ /* 0x004fca0007f1e0ff */
[----:B------:R-:W-:-:S05]  /*0270*/  IMAD.X R9, RZ, RZ, R5, P0 ;  /* 0x000000ffff097224 */ /* 0x000fca00000e0605 */
[----:B------:R-:W2:Y:S02]  /*0280*/  LD.E.U8 R0, desc[UR36][R8.64] ;  /* 0x0000002408007980 */ /* 0x000ea4000c101100 */
[----:B--2---:R-:W-:-:S13]  /*0290*/  ISETP.NE.AND P0, PT, R0, RZ, PT ;  /* 0x000000ff0000720c */ /* 0x004fda0003f05270 */
[----:B------:R-:W-:Y:S05]  /*02a0*/  @!P0 BRA `(.L_x_30) ;  /* 0x0000004000f88947 */ /* 0x000fea0003800000 */
[----:B------:R-:W2:Y:S01]  /*02b0*/  LDG.E R5, desc[UR36][R18.64] ;  /* 0x0000002412057981 */ /* 0x000ea2000c1e1900 */
[----:B------:R-:W0:Y:S02]  /*02c0*/  LDC.64 R6, c[0x0][0x3a0] ;  /* 0x0000e800ff067b82 */ /* 0x000e240000000a00 */
[----:B0-----:R-:W-:-:S04]  /*02d0*/  IADD3 R3, P1, PT, R6, -0x1, RZ ;  /* 0xffffffff06037810 */ /* 0x001fc80007f3e0ff */
[----:B------:R-:W-:Y:S02]  /*02e0*/  IADD3.X R6, PT, PT, R7, -0x1, RZ, P1, !PT ;  /* 0xffffffff07067810 */ /* 0x000fe40000ffe4ff */
[----:B--2---:R-:W-:-:S13]  /*02f0*/  ISETP.GT.AND P0, PT, R5, 0x2, PT ;  /* 0x000000020500780c */ /* 0x004fda0003f04270 */
[----:B------:R-:W-:Y:S05]  /*0300*/  @P0 BRA `(.L_x_31) ;  /* 0x0000001c00540947 */ /* 0x000fea0003800000 */
[----:B------:R-:W-:-:S05]  /*0310*/  IMAD.MOV.U32 R0, RZ, RZ, -0x1 ;  /* 0xffffffffff007424 */ /* 0x000fca00078e00ff */
[----:B------:R-:W-:-:S05]  /*0320*/  VIADDMNMX.U32 R0, R5, R0, 0x2, PT ;  /* 0x0000000205007446 */ /* 0x000fca0003800000 */
[----:B------:R-:W-:-:S04]  /*0330*/  IMAD.SHL.U32 R0, R0, 0x4, RZ ;  /* 0x0000000400007824 */ /* 0x000fc800078e00ff */
[----:B------:R-:W0:Y:S02]  /*0340*/  LDC R4, c[0x2][R0] ;  /* 0x0080000000047b82 */ /* 0x000e240000000800 */
[----:B0-----:R-:W-:-:S04]  /*0350*/  SHF.R.S32.HI R5, RZ, 0x1f, R4 ;  /* 0x0000001fff057819 */ /* 0x001fc80000011404 */
.L_x_100:
[----:B------:R-:W-:Y:S05]  /*0360*/  BRX R4 -0x370                                                    (*"BRANCH_TARGETS .L_x_101,.L_x_102,.L_x_103"*) ;  /* 0xfffffffc04247949 */ /* 0x000fea000383ffff */
.L_x_102:
[----:B------:R-:W0:Y:S01]  /*0370*/  LDCU.64 UR4, c[0x0][0x3a0] ;  /* 0x00007400ff0477ac */ /* 0x000e220008000a00 */
[----:B------:R-:W-:-:S04]  /*0380*/  ISETP.GT.U32.AND P0, PT, R3, R28, PT ;  /* 0x0000001c0300720c */ /* 0x000fc80003f04070 */
[----:B------:R-:W-:Y:S01]  /*0390*/  ISETP.GT.U32.AND.EX P0, PT, R6, RZ, PT, P0 ;  /* 0x000000ff0600720c */ /* 0x000fe20003f04100 */
[----:B0-----:R-:W-:Y:S02]  /*03a0*/  IMAD.U32 R4, RZ, RZ, UR4 ;  /* 0x00000004ff047e24 */ /* 0x001fe4000f8e00ff */
[----:B------:R-:W-:-:S10]  /*03b0*/  IMAD.U32 R5, RZ, RZ, UR5 ;  /* 0x00000005ff057e24 */ /* 0x000fd4000f8e00ff */
[----:B------:R-:W2:Y:S04]  /*03c0*/  @P0 LDG.E.64 R4, desc[UR36][R16.64+0x8] ;  /* 0x0000082410040981 */ /* 0x000ea8000c1e1b00 */
[----:B------:R0:W-:Y:S04]  /*03d0*/  ST.E.U8 desc[UR36][R8.64], RZ ;  /* 0x000000ff08007985 */ /* 0x0001e8000c101124 */
[----:B------:R-:W2:Y:S01]  /*03e0*/  LDG.E.64 R6, desc[UR36][R16.64] ;  /* 0x0000002410067981 */ /* 0x000ea2000c1e1b00 */
[----:B------:R-:W-:Y:S01]  /*03f0*/  BSSY.RECONVERGENT B1, `(.L_x_32) ;  /* 0x0000105000017945 */ /* 0x000fe20003800200 */
[----:B--2---:R-:W-:-:S04]  /*0400*/  ISETP.GE.U32.AND P0, PT, R6, R4, PT ;  /* 0x000000040600720c */ /* 0x004fc80003f06070 */
[----:B------:R-:W-:-:S13]  /*0410*/  ISETP.GE.U32.AND.EX P0, PT, R7, R5, PT, P0 ;  /* 0x000000050700720c */ /* 0x000fda0003f06100 */
[----:B0-----:R-:W-:Y:S05]  /*0420*/  @P0 BRA `(.L_x_33) ;  /* 0x0000001000040947 */ /* 0x001fea0003800000 */
[--C-:B------:R-:W-:Y:S01]  /*0430*/  IMAD.IADD R0, R4, 0x1, -R6.reuse ;  /* 0x0000000104007824 */ /* 0x100fe200078e0a06 */
[----:B------:R-:W-:Y:S01]  /*0440*/  BSSY.RECONVERGENT B0, `(.L_x_34) ;  /* 0x000006d000007945 */ /* 0x000fe20003800200 */
[----:B------:R-:W-:Y:S02]  /*0450*/  IMAD.MOV.U32 R3, RZ, RZ, R6 ;  /* 0x000000ffff037224 */ /* 0x000fe400078e0006 */
[----:B------:R-:W-:Y:S01]  /*0460*/  IMAD.MOV.U32 R10, RZ, RZ, R7 ;  /* 0x000000ffff0a7224 */ /* 0x000fe200078e0007 */
[----:B------:R-:W-:-:S04]  /*0470*/  LOP3.LUT R0, R0, 0x3, RZ, 0xc0, !PT ;  /* 0x0000000300007812 */ /* 0x000fc800078ec0ff */
[----:B------:R-:W-:-:S04]  /*0480*/  ISETP.NE.U32.AND P0, PT, R0, RZ, PT ;  /* 0x000000ff0000720c */ /* 0x000fc80003f05070 */
[----:B------:R-:W-:-:S13]  /*0490*/  ISETP.NE.AND.EX P0, PT, RZ, RZ, PT, P0 ;  /* 0x000000ffff00720c */ /* 0x000fda0003f05300 */
[----:B------:R-:W-:Y:S05]  /*04a0*/  @!P0 BRA `(.L_x_35) ;  /* 0x0000000400988947 */ /* 0x000fea0003800000 */
[----:B------:R-:W0:Y:S01]  /*04b0*/  LDCU.64 UR4, c[0x0][0x398] ;  /* 0x00007300ff0477ac */ /* 0x000e220008000a00 */
[----:B------:R-:W2:Y:S01]  /*04c0*/  LDG.E.64 R12, desc[UR36][R18.64+0x18] ;  /* 0x00001824120c7981 */ /* 0x000ea2000c1e1b00 */
[----:B0-----:R-:W-:-:S04]  /*04d0*/  LEA R8, P0, R6, UR4, 0x3 ;  /* 0x0000000406087c11 */ /* 0x001fc8000f8018ff */
[----:B------:R-:W-:-:S05]  /*04e0*/  LEA.HI.X R9, R6, UR5, R7, 0x3, P0 ;  /* 0x0000000506097c11 */ /* 0x000fca00080f1c07 */
[----:B------:R-:W2:Y:S02]  /*04f0*/  LDG.E.64 R10, desc[UR36][R8.64] ;  /* 0x00000024080a7981 */ /* 0x000ea4000c1e1b00 */
[----:B--2---:R-:W-:-:S04]  /*0500*/  LEA R12, P0, R10, R12, 0x3 ;  /* 0x0000000c0a0c7211 */ /* 0x004fc800078018ff */
[----:B------:R-:W-:-:S06]  /*0510*/  LEA.HI.X R13, R10, R13, R11, 0x3, P0 ;  /* 0x0000000d0a0d7211 */ /* 0x000fcc00000f1c0b */
[----:B------:R-:W2:Y:S01]  /*0520*/  LD.E.64 R12, desc[UR36][R12.64] ;  /* 0x000000240c0c7980 */ /* 0x000ea2000c101b00 */
[----:B------:R-:W-:Y:S01]  /*0530*/  ISETP.NE.U32.AND P0, PT, R0, 0x1, PT ;  /* 0x000000010000780c */ /* 0x000fe20003f05070 */
[----:B------:R-:W-:Y:S01]  /*0540*/  BSSY.RECONVERGENT B2, `(.L_x_36) ;  /* 0x0000019000027945 */ /* 0x000fe20003800200 */
[----:B------:R-:W-:Y:S02]  /*0550*/  IADD3 R3, P2, PT, R6, 0x1, RZ ;  /* 0x0000000106037810 */ /* 0x000fe40007f5e0ff */
[----:B------:R-:W-:Y:S02]  /*0560*/  ISETP.NE.AND.EX P0, PT, RZ, RZ, PT, P0 ;  /* 0x000000ffff00720c */ /* 0x000fe40003f05300 */
[----:B--2---:R-:W-:-:S04]  /*0570*/  ISETP.NE.U32.AND P1, PT, R12, -0x1, PT ;  /* 0xffffffff0c00780c */ /* 0x004fc80003f25070 */
[----:B------:R-:W-:-:S13]  /*0580*/  ISETP.NE.AND.EX P1, PT, R13, 0x7fffffff, PT, P1 ;  /* 0x7fffffff0d00780c */ /* 0x000fda0003f25310 */
[----:B------:R-:W-:Y:S05]  /*0590*/  @P1 BRA `(.L_x_37) ;  /* 0x00000000004c1947 */ /* 0x000fea0003800000 */
[----:B------:R-:W2:Y:S02]  /*05a0*/  LDG.E.64 R12, desc[UR36][R18.64+0x8] ;  /* 0x00000824120c7981 */ /* 0x000ea4000c1e1b00 */
[----:B--2---:R-:W-:Y:S01]  /*05b0*/  IADD3 R20, P1, PT, R10, R12, RZ ;  /* 0x0000000c0a147210 */ /* 0x004fe20007f3e0ff */
[----:B------:R-:W-:-:S04]  /*05c0*/  IMAD.MOV.U32 R12, RZ, RZ, 0x1 ;  /* 0x00000001ff0c7424 */ /* 0x000fc800078e00ff */
[--C-:B------:R-:W-:Y:S01]  /*05d0*/  IMAD.X R21, R11, 0x1, R13.reuse, P1 ;  /* 0x000000010b157824 */ /* 0x100fe200008e060d */
[----:B------:R-:W-:-:S05]  /*05e0*/  PRMT R13, R12, 0x7610, R13 ;  /* 0x000076100c0d7816 */ /* 0x000fca000000000d */
[----:B------:R0:W-:Y:S04]  /*05f0*/  ST.E.U8 desc[UR36][R20.64], R13 ;  /* 0x0000000d14007985 */ /* 0x0001e8000c101124 */
[----:B0-----:R-:W2:Y:S02]  /*0600*/  LDG.E.64 R12, desc[UR36][R18.64+0x18] ;  /* 0x00001824120c7981 */ /* 0x001ea4000c1e1b00 */
[----:B--2---:R-:W-:Y:S02]  /*0610*/  IADD3 R22, P1, PT, R12, R25, RZ ;  /* 0x000000190c167210 */ /* 0x004fe40007f3e0ff */
[----:B------:R-:W-:-:S03]  /*0620*/  LEA R12, P3, R10, R12, 0x3 ;  /* 0x0000000c0a0c7211 */ /* 0x000fc600078618ff */
[----:B------:R-:W-:Y:S01]  /*0630*/  IMAD.X R23, R13, 0x1, R26, P1 ;  /* 0x000000010d177824 */ /* 0x000fe200008e061a */
[----:B------:R-:W-:-:S04]  /*0640*/  LEA.HI.X R13, R10, R13, R11, 0x3, P3 ;  /* 0x0000000d0a0d7211 */ /* 0x000fc800018f1c0b */
[----:B------:R-:W2:Y:S04]  /*0650*/  LD.E.64 R10, desc[UR36][R22.64] ;  /* 0x00000024160a7980 */ /* 0x000ea8000c101b00 */
[----:B------:R-:W3:Y:S01]  /*0660*/  LD.E.64 R14, desc[UR36][R12.64] ;  /* 0x000000240c0e7980 */ /* 0x000ee2000c101b00 */
[----:B--2---:R-:W-:-:S05]  /*0670*/  IADD3 R10, P1, PT, R10, 0x1, RZ ;  /* 0x000000010a0a7810 */ /* 0x004fca0007f3e0ff */
[----:B------:R-:W-:Y:S01]  /*0680*/  IMAD.X R11, RZ, RZ, R11, P1 ;  /* 0x000000ffff0b7224 */ /* 0x000fe200008e060b */
[----:B---3--:R-:W-:-:S04]  /*0690*/  ISETP.GE.U32.AND P1, PT, R10, R14, PT ;  /* 0x0000000e0a00720c */ /* 0x008fc80003f26070 */
[----:B------:R-:W-:-:S13]  /*06a0*/  ISETP.GE.AND.EX P1, PT, R11, R15, PT, P1 ;  /* 0x0000000f0b00720c */ /* 0x000fda0003f26310 */
[----:B------:R0:W-:Y:S04]  /*06b0*/  @!P1 ST.E.64 desc[UR36][R12.64], R10 ;  /* 0x0000000a0c009985 */ /* 0x0001e8000c101b24 */
[----:B------:R0:W-:Y:S02]  /*06c0*/  STG.E.U8 desc[UR36][R18.64+0x4], RZ ;  /* 0x000004ff12007986 */ /* 0x0001e4000c101124 */
.L_x_37:
[----:B------:R-:W-:Y:S05]  /*06d0*/  BSYNC.RECONVERGENT B2 ;  /* 0x0000000000027941 */ /* 0x000fea0003800200 */
.L_x_36:
[----:B0-----:R-:W-:Y:S01]  /*06e0*/  IMAD.X R10, RZ, RZ, R7, P2 ;  /* 0x000000ffff0a7224 */ /* 0x001fe200010e0607 */
[----:B------:R-:W-:Y:S06]  /*06f0*/  @!P0 BRA `(.L_x_35) ;  /* 0x0000000400048947 */ /* 0x000fec0003800000 */
[----:B------:R-:W2:Y:S04]  /*0700*/  LDG.E.64 R10, desc[UR36][R8.64+0x8] ;  /* 0x00000824080a7981 */ /* 0x000ea8000c1e1b00 */
        /* <DEDUP_REMOVED lines=11> */
[----:B------:R-:W2:Y:S01]  /*07c0*/  LDG.E.64 R12, desc[UR36][R18.64+0x8] ;  /* 0x00000824120c7981 */ /* 0x000ea2000c1e1b00 */
[----:B------:R-:W-:Y:S01]  /*07d0*/  IMAD.MOV.U32 R0, RZ, RZ, 0x1 ;  /* 0x00000001ff007424 */ /* 0x000fe200078e00ff */
[----:B--2---:R-:W-:-:S05]  /*07e0*/  IADD3 R14, P1, PT, R10, R12, RZ ;  /* 0x0000000c0a0e7210 */ /* 0x004fca0007f3e0ff */
[----:B------:R-:W-:-:S05]  /*07f0*/  IMAD.X R15, R11, 0x1, R13, P1 ;  /* 0x000000010b0f7824 */ /* 0x000fca00008e060d */
[----:B------:R0:W-:Y:S04]  /*0800*/  ST.E.U8 desc[UR36][R14.64], R0 ;  /* 0x000000000e007985 */ /* 0x0001e8000c101124 */
[----:B------:R-:W2:Y:S02]  /*0810*/  LDG.E.64 R12, desc[UR36][R18.64+0x18] ;  /* 0x00001824120c7981 */ /* 0x000ea4000c1e1b00 */
        /* <DEDUP_REMOVED lines=12> */
.L_x_39:
[----:B------:R-:W-:Y:S05]  /*08e0*/  BSYNC.RECONVERGENT B2 ;  /* 0x0000000000027941 */ /* 0x000fea0003800200 */
.L_x_38:
[----:B0-----:R-:W-:Y:S01]  /*08f0*/  IMAD.X R10, RZ, RZ, R7, P2 ;  /* 0x000000ffff0a7224 */ /* 0x001fe200010e0607 */
[----:B------:R-:W-:Y:S06]  /*0900*/  @!P0 BRA `(.L_x_35) ;  /* 0x0000000000808947 */ /* 0x000fec0003800000 */
[----:B------:R-:W2:Y:S04]  /*0910*/  LDG.E.64 R8, desc[UR36][R8.64+0x10] ;  /* 0x0000102408087981 */ /* 0x000ea8000c1e1b00 */
[----:B------:R-:W3:Y:S01]  /*0920*/  LDG.E.64 R10, desc[UR36][R18.64+0x18] ;  /* 0x00001824120a7981 */ /* 0x000ee2000c1e1b00 */
[C---:B--2---:R-:W-:Y:S01]  /*0930*/  IMAD.SHL.U32 R21, R8.reuse, 0x8, RZ ;  /* 0x0000000808157824 */ /* 0x044fe200078e00ff */
[----:B------:R-:W-:-:S04]  /*0940*/  SHF.L.U64.HI R23, R8, 0x3, R9 ;  /* 0x0000000308177819 */ /* 0x000fc80000010209 */
[----:B---3--:R-:W-:-:S05]  /*0950*/  IADD3 R10, P0, PT, R10, R21, RZ ;  /* 0x000000150a0a7210 */ /* 0x008fca0007f1e0ff */
[----:B------:R-:W-:-:S06]  /*0960*/  IMAD.X R11, R11, 0x1, R23, P0 ;  /* 0x000000010b0b7824 */ /* 0x000fcc00000e0617 */
[----:B------:R-:W2:Y:S01]  /*0970*/  LD.E.64 R10, desc[UR36][R10.64] ;  /* 0x000000240a0a7980 */ /* 0x000ea2000c101b00 */
[----:B------:R-:W-:Y:S01]  /*0980*/  BSSY.RECONVERGENT B2, `(.L_x_40) ;  /* 0x0000017000027945 */ /* 0x000fe20003800200 */
[----:B------:R-:W-:Y:S02]  /*0990*/  IADD3 R3, P1, PT, R6, 0x3, RZ ;  /* 0x0000000306037810 */ /* 0x000fe40007f3e0ff */
        /* <DEDUP_REMOVED lines=9> */
[C---:B--2---:R-:W-:Y:S02]  /*0a30*/  IADD3 R14, P0, PT, R8.reuse, R25, RZ ;  /* 0x00000019080e7210 */ /* 0x044fe40007f1e0ff */
[----:B------:R-:W-:-:S03]  /*0a40*/  IADD3 R20, P2, PT, R8, R21, RZ ;  /* 0x0000001508147210 */ /* 0x000fc60007f5e0ff */
[C---:B------:R-:W-:Y:S02]  /*0a50*/  IMAD.X R15, R9.reuse, 0x1, R26, P0 ;  /* 0x00000001090f7824 */ /* 0x040fe400000e061a */
[----:B------:R-:W-:-:S03]  /*0a60*/  IMAD.X R21, R9, 0x1, R23, P2 ;  /* 0x0000000109157824 */ /* 0x000fc600010e0617 */
        /* <DEDUP_REMOVED lines=8> */
.L_x_41:
[----:B------:R-:W-:Y:S05]  /*0af0*/  BSYNC.RECONVERGENT B2 ;  /* 0x0000000000027941 */ /* 0x000fea0003800200 */
.L_x_40:
[----:B------:R-:W-:-:S07]  /*0b00*/  IMAD.X R10, RZ, RZ, R7, P1 ;  /* 0x000000ffff0a7224 */ /* 0x000fce00008e0607 */
.L_x_35:
[----:B------:R-:W-:Y:S05]  /*0b10*/  BSYNC.RECONVERGENT B0 ;  /* 0x0000000000007941 */ /* 0x000fea0003800200 */
.L_x_34:
[----:B0-----:R-:W-:-:S04]  /*0b20*/  IADD3 R0, P1, PT, R6, -R4, RZ ;  /* 0x8000000406007210 */ /* 0x001fc80007f3e0ff */
[----:B------:R-:W-:Y:S01]  /*0b30*/  ISETP.GT.U32.AND P0, PT, R0, -0x4, PT ;  /* 0xfffffffc0000780c */ /* 0x000fe20003f04070 */
[----:B------:R-:W-:-:S05]  /*0b40*/  IMAD.X R0, R7, 0x1, ~R5, P1 ;  /* 0x0000000107007824 */ /* 0x000fca00008e0e05 */
[----:B------:R-:W-:-:S13]  /*0b50*/  ISETP.GT.U32.AND.EX P0, PT, R0, -0x1, PT, P0 ;  /* 0xffffffff0000780c */ /* 0x000fda0003f04100 */
[----:B------:R-:W-:Y:S05]  /*0b60*/  @P0 BRA `(.L_x_33) ;  /* 0x0000000800340947 */ /* 0x000fea0003800000 */
.L_x_56:
[----:B0-----:R-:W0:Y:S01]  /*0b70*/  LDCU.64 UR4, c[0x0][0x398] ;  /* 0x00007300ff0477ac */ /* 0x001e220008000a00 */
[----:B--2-4-:R-:W2:Y:S01]  /*0b80*/  LDG.E.64 R6, desc[UR36][R18.64+0x18] ;  /* 0x0000182412067981 */ /* 0x014ea2000c1e1b00 */
[----:B0-----:R-:W-:-:S04]  /*0b90*/  LEA R8, P0, R3, UR4, 0x3 ;  /* 0x0000000403087c11 */ /* 0x001fc8000f8018ff */
[----:B------:R-:W-:-:S05]  /*0ba0*/  LEA.HI.X R9, R3, UR5, R10, 0x3, P0 ;  /* 0x0000000503097c11 */ /* 0x000fca00080f1c0a */
[----:B---3--:R-:W3:Y:S02]  /*0bb0*/  LDG.E.64 R12, desc[UR36][R8.64] ;  /* 0x00000024080c7981 */ /* 0x008ee4000c1e1b00 */
[C---:B---3--:R-:W-:Y:S01]  /*0bc0*/  IMAD.SHL.U32 R11, R12.reuse, 0x8, RZ ;  /* 0x000000080c0b7824 */ /* 0x048fe200078e00ff */
[----:B------:R-:W-:-:S04]  /*0bd0*/  SHF.L.U64.HI R0, R12, 0x3, R13 ;  /* 0x000000030c007819 */ /* 0x000fc8000001020d */
[----:B--2---:R-:W-:-:S05]  /*0be0*/  IADD3 R14, P0, PT, R6, R11, RZ ;  /* 0x0000000b060e7210 */ /* 0x004fca0007f1e0ff */
[----:B------:R-:W-:-:S06]  /*0bf0*/  IMAD.X R15, R7, 0x1, R0, P0 ;  /* 0x00000001070f7824 */ /* 0x000fcc00000e0600 */
[----:B------:R-:W2:Y:S01]  /*0c00*/  LD.E.64 R14, desc[UR36][R14.64] ;  /* 0x000000240e0e7980 */ /* 0x000ea2000c101b00 */
[----:B------:R-:W-:Y:S01]  /*0c10*/  IADD3 R3, P0, PT, R3, 0x4, RZ ;  /* 0x0000000403037810 */ /* 0x000fe20007f1e0ff */
[----:B------:R-:W-:Y:S04]  /*0c20*/  BSSY.RECONVERGENT B0, `(.L_x_42) ;  /* 0x000001e000007945 */ /* 0x000fe80003800200 */
[----:B------:R-:W-:Y:S01]  /*0c30*/  IMAD.X R10, RZ, RZ, R10, P0 ;  /* 0x000000ffff0a7224 */ /* 0x000fe200000e060a */
[----:B------:R-:W-:-:S04]  /*0c40*/  ISETP.GE.U32.AND P0, PT, R3, R4, PT ;  /* 0x000000040300720c */ /* 0x000fc80003f06070 */
[----:B------:R-:W-:Y:S02]  /*0c50*/  ISETP.GE.U32.AND.EX P0, PT, R10, R5, PT, P0 ;  /* 0x000000050a00720c */ /* 0x000fe40003f06100 */
[----:B--2---:R-:W-:-:S04]  /*0c60*/  ISETP.NE.U32.AND P1, PT, R14, -0x1, PT ;  /* 0xffffffff0e00780c */ /* 0x004fc80003f25070 */
[----:B------:R-:W-:-:S13]  /*0c70*/  ISETP.NE.AND.EX P1, PT, R15, 0x7fffffff, PT, P1 ;  /* 0x7fffffff0f00780c */ /* 0x000fda0003f25310 */
[----:B-1----:R-:W-:Y:S05]  /*0c80*/  @P1 BRA `(.L_x_43) ;  /* 0x00000000005c1947 */ /* 0x002fea0003800000 */
[----:B------:R-:W2:Y:S02]  /*0c90*/  LDG.E.64 R6, desc[UR36][R18.64+0x8] ;  /* 0x0000082412067981 */ /* 0x000ea4000c1e1b00 */
[----:B--2---:R-:W-:Y:S01]  /*0ca0*/  IADD3 R22, P1, PT, R12, R6, RZ ;  /* 0x000000060c167210 */ /* 0x004fe20007f3e0ff */
[----:B------:R-:W-:-:S04]  /*0cb0*/  IMAD.MOV.U32 R6, RZ, RZ, 0x1 ;  /* 0x00000001ff067424 */ /* 0x000fc800078e00ff */
[----:B------:R-:W-:Y:S01]  /*0cc0*/  IMAD.X R23, R13, 0x1, R7, P1 ;  /* 0x000000010d177824 */ /* 0x000fe200008e0607 */
[----:B------:R-:W-:-:S05]  /*0cd0*/  PRMT R13, R6, 0x7610, R13 ;  /* 0x00007610060d7816 */ /* 0x000fca000000000d */
[----:B------:R0:W-:Y:S04]  /*0ce0*/  ST.E.U8 desc[UR36][R22.64], R13 ;  /* 0x0000000d16007985 */ /* 0x0001e8000c101124 */
[----:B------:R-:W2:Y:S02]  /*0cf0*/  LDG.E.64 R6, desc[UR36][R18.64+0x18] ;  /* 0x0000182412067981 */ /* 0x000ea4000c1e1b00 */
[C---:B--2---:R-:W-:Y:S02]  /*0d00*/  IADD3 R14, P1, PT, R6.reuse, R25, RZ ;  /* 0x00000019060e7210 */ /* 0x044fe40007f3e0ff */
[----:B------:R-:W-:-:S03]  /*0d10*/  IADD3 R12, P2, PT, R6, R11, RZ ;  /* 0x0000000b060c7210 */ /* 0x000fc60007f5e0ff */
[C---:B------:R-:W-:Y:S02]  /*0d20*/  IMAD.X R15, R7.reuse, 0x1, R26, P1 ;  /* 0x00000001070f7824 */ /* 0x040fe400008e061a */
[----:B0-----:R-:W-:-:S04]  /*0d30*/  IMAD.X R13, R7, 0x1, R0, P2 ;  /* 0x00000001070d7824 */ /* 0x001fc800010e0600 */
[----:B------:R-:W2:Y:S04]  /*0d40*/  LD.E.64 R14, desc[UR36][R14.64] ;  /* 0x000000240e0e7980 */ /* 0x000ea8000c101b00 */
[----:B------:R-:W3:Y:S01]  /*0d50*/  LD.E.64 R20, desc[UR36][R12.64] ;  /* 0x000000240c147980 */ /* 0x000ee2000c101b00 */
[----:B------:R-:W-:Y:S01]  /*0d60*/  BSSY.RECONVERGENT B2, `(.L_x_44) ;  /* 0x0000008000027945 */ /* 0x000fe20003800200 */
[----:B--2---:R-:W-:-:S05]  /*0d70*/  IADD3 R30, P1, PT, R14, 0x1, RZ ;  /* 0x000000010e1e7810 */ /* 0x004fca0007f3e0ff */
[----:B------:R-:W-:Y:S01]  /*0d80*/  IMAD.X R31, RZ, RZ, R15, P1 ;  /* 0x000000ffff1f7224 */ /* 0x000fe200008e060f */
[----:B---3--:R-:W-:-:S04]  /*0d90*/  ISETP.GE.U32.AND P1, PT, R30, R20, PT ;  /* 0x000000141e00720c */ /* 0x008fc80003f26070 */
[----:B------:R-:W-:-:S13]  /*0da0*/  ISETP.GE.AND.EX P1, PT, R31, R21, PT, P1 ;  /* 0x000000151f00720c */ /* 0x000fda0003f26310 */
[----:B------:R-:W-:Y:S05]  /*0db0*/  @P1 BRA `(.L_x_45) ;  /* 0x0000000000081947 */ /* 0x000fea0003800000 */
[----:B------:R0:W-:Y:S04]  /*0dc0*/  ST.E.64 desc[UR36][R12.64], R30 ;  /* 0x0000001e0c007985 */ /* 0x0001e8000c101b24 */
[----:B------:R0:W5:Y:S02]  /*0dd0*/  LDG.E.64 R6, desc[UR36][R18.64+0x18] ;  /* 0x0000182412067981 */ /* 0x000164000c1e1b00 */
.L_x_45:
[----:B------:R-:W-:Y:S05]  /*0de0*/  BSYNC.RECONVERGENT B2 ;  /* 0x0000000000027941 */ /* 0x000fea0003800200 */
.L_x_44:
[----:B------:R1:W-:Y:S02]  /*0df0*/  STG.E.U8 desc[UR36][R18.64+0x4], RZ ;  /* 0x000004ff12007986 */ /* 0x0003e4000c101124 */
.L_x_43:
[----:B------:R-:W-:Y:S05]  /*0e00*/  BSYNC.RECONVERGENT B0 ;  /* 0x0000000000007941 */ /* 0x000fea0003800200 */
.L_x_42:
[----:B0-----:R-:W2:Y:S02]  /*0e10*/  LDG.E.64 R12, desc[UR36][R8.64+0x8] ;  /* 0x00000824080c7981 */ /* 0x001ea4000c1e1b00 */
[C---:B--2---:R-:W-:Y:S01]  /*0e20*/  IMAD.SHL.U32 R11, R12.reuse, 0x8, RZ ;  /* 0x000000080c0b7824 */ /* 0x044fe200078e00ff */
[----:B------:R-:W-:-:S04]  /*0e30*/  SHF.L.U64.HI R0, R12, 0x3, R13 ;  /* 0x000000030c007819 */ /* 0x000fc8000001020d */
[----:B-----5:R-:W-:-:S05]  /*0e40*/  IADD3 R14, P1, PT, R11, R6, RZ ;  /* 0x000000060b0e7210 */ /* 0x020fca0007f3e0ff */
[----:B------:R-:W-:-:S06]  /*0e50*/  IMAD.X R15, R0, 0x1, R7, P1 ;  /* 0x00000001000f7824 */ /* 0x000fcc00008e0607 */
[----:B------:R-:W2:Y:S01]  /*0e60*/  LD.E.64 R14, desc[UR36][R14.64] ;  /* 0x000000240e0e7980 */ /* 0x000ea2000c101b00 */
[----:B------:R-:W-:Y:S01]  /*0e70*/  BSSY.RECONVERGENT B0, `(.L_x_46) ;  /* 0x000001b000007945 */ /* 0x000fe20003800200 */
[----:B--2---:R-:W-:-:S04]  /*0e80*/  ISETP.NE.U32.AND P1, PT, R14, -0x1, PT ;  /* 0xffffffff0e00780c */ /* 0x004fc80003f25070 */
[----:B------:R-:W-:-:S13]  /*0e90*/  ISETP.NE.AND.EX P1, PT, R15, 0x7fffffff, PT, P1 ;  /* 0x7fffffff0f00780c */ /* 0x000fda0003f25310 */
[----:B------:R-:W-:Y:S05]  /*0ea0*/  @P1 BRA `(.L_x_47) ;  /* 0x00000000005c1947 */ /* 0x000fea0003800000 */
        /* <DEDUP_REMOVED lines=21> */
.L_x_49:
[----:B------:R-:W-:Y:S05]  /*1000*/  BSYNC.RECONVERGENT B2 ;  /* 0x0000000000027941 */ /* 0x000fea0003800200 */
.L_x_48:
[----:B------:R2:W-:Y:S02]  /*1010*/  STG.E.U8 desc[UR36][R18.64+0x4], RZ ;  /* 0x000004ff12007986 */ /* 0x0005e4000c101124 */
.L_x_47:
[----:B------:R-:W-:Y:S05]  /*1020*/  BSYNC.RECONVERGENT B0 ;  /* 0x0000000000007941 */ /* 0x000fea0003800200 */
.L_x_46:
[----:B0-----:R-:W3:Y:S02]  /*1030*/  LDG.E.64 R12, desc[UR36][R8.64+0x10] ;  /* 0x00001024080c7981 */ /* 0x001ee4000c1e1b00 */
[C---:B---3--:R-:W-:Y:S01]  /*1040*/  IMAD.SHL.U32 R11, R12.reuse, 0x8, RZ ;  /* 0x000000080c0b7824 */ /* 0x048fe200078e00ff */
[----:B------:R-:W-:-:S04]  /*1050*/  SHF.L.U64.HI R0, R12, 0x3, R13 ;  /* 0x000000030c007819 */ /* 0x000fc8000001020d */
[----:B-----5:R-:W-:-:S05]  /*1060*/  IADD3 R14, P1, PT, R11, R6, RZ ;  /* 0x000000060b0e7210 */ /* 0x020fca0007f3e0ff */
[----:B------:R-:W-:-:S06]  /*1070*/  IMAD.X R15, R0, 0x1, R7, P1 ;  /* 0x00000001000f7824 */ /* 0x000fcc00008e0607 */
[----:B------:R-:W3:Y:S01]  /*1080*/  LD.E.64 R14, desc[UR36][R14.64] ;  /* 0x000000240e0e7980 */ /* 0x000ee2000c101b00 */
[----:B------:R-:W-:Y:S01]  /*1090*/  BSSY.RECONVERGENT B0, `(.L_x_50) ;  /* 0x000001b000007945 */ /* 0x000fe20003800200 */
[----:B---3--:R-:W-:-:S04]  /*10a0*/  ISETP.NE.U32.AND P1, PT, R14, -0x1, PT ;  /* 0xffffffff0e00780c */ /* 0x008fc80003f25070 */
[----:B------:R-:W-:-:S13]  /*10b0*/  ISETP.NE.AND.EX P1, PT, R15, 0x7fffffff, PT, P1 ;  /* 0x7fffffff0f00780c */ /* 0x000fda0003f25310 */
[----:B------:R-:W-:Y:S05]  /*10c0*/  @P1 BRA `(.L_x_51) ;  /* 0x00000000005c1947 */ /* 0x000fea0003800000 */
[----:B------:R-:W3:Y:S02]  /*10d0*/  LDG.E.64 R6, desc[UR36][R18.64+0x8] ;  /* 0x0000082412067981 */ /* 0x000ee4000c1e1b00 */
[----:B---3--:R-:W-:Y:S01]  /*10e0*/  IADD3 R22, P1, PT, R12, R6, RZ ;  /* 0x000000060c167210 */ /* 0x008fe20007f3e0ff */
[----:B------:R-:W-:-:S04]  /*10f0*/  IMAD.MOV.U32 R6, RZ, RZ, 0x1 ;  /* 0x00000001ff067424 */ /* 0x000fc800078e00ff */
[----:B------:R-:W-:Y:S01]  /*1100*/  IMAD.X R23, R13, 0x1, R7, P1 ;  /* 0x000000010d177824 */ /* 0x000fe200008e0607 */
[----:B------:R-:W-:-:S05]  /*1110*/  PRMT R13, R6, 0x7610, R13 ;  /* 0x00007610060d7816 */ /* 0x000fca000000000d */
[----:B------:R0:W-:Y:S04]  /*1120*/  ST.E.U8 desc[UR36][R22.64], R13 ;  /* 0x0000000d16007985 */ /* 0x0001e8000c101124 */
[----:B------:R-:W3:Y:S02]  /*1130*/  LDG.E.64 R6, desc[UR36][R18.64+0x18] ;  /* 0x0000182412067981 */ /* 0x000ee4000c1e1b00 */
[C---:B---3--:R-:W-:Y:S02]  /*1140*/  IADD3 R14, P1, PT, R6.reuse, R25, RZ ;  /* 0x00000019060e7210 */ /* 0x048fe40007f3e0ff */
[----:B------:R-:W-:-:S03]  /*1150*/  IADD3 R12, P2, PT, R6, R11, RZ ;  /* 0x0000000b060c7210 */ /* 0x000fc60007f5e0ff */
[C---:B------:R-:W-:Y:S02]  /*1160*/  IMAD.X R15, R7.reuse, 0x1, R26, P1 ;  /* 0x00000001070f7824 */ /* 0x040fe400008e061a */
[----:B0-----:R-:W-:-:S04]  /*1170*/  IMAD.X R13, R7, 0x1, R0, P2 ;  /* 0x00000001070d7824 */ /* 0x001fc800010e0600 */
[----:B------:R-:W3:Y:S04]  /*1180*/  LD.E.64 R14, desc[UR36][R14.64] ;  /* 0x000000240e0e7980 */ /* 0x000ee8000c101b00 */
[----:B------:R-:W4:Y:S01]  /*1190*/  LD.E.64 R20, desc[UR36][R12.64] ;  /* 0x000000240c147980 */ /* 0x000f22000c101b00 */
[----:B------:R-:W-:Y:S01]  /*11a0*/  BSSY.RECONVERGENT B2, `(.L_x_52) ;  /* 0x0000008000027945 */ /* 0x000fe20003800200 */
[----:B---3--:R-:W-:-:S05]  /*11b0*/  IADD3 R30, P1, PT, R14, 0x1, RZ ;  /* 0x000000010e1e7810 */ /* 0x008fca0007f3e0ff */
[----:B------:R-:W-:Y:S01]  /*11c0*/  IMAD.X R31, RZ, RZ, R15, P1 ;  /* 0x000000ffff1f7224 */ /* 0x000fe200008e060f */
[----:B----4-:R-:W-:-:S04]  /*11d0*/  ISETP.GE.U32.AND P1, PT, R30, R20, PT ;  /* 0x000000141e00720c */ /* 0x010fc80003f26070 */
[----:B------:R-:W-:-:S13]  /*11e0*/  ISETP.GE.AND.EX P1, PT, R31, R21, PT, P1 ;  /* 0x000000151f00720c */ /* 0x000fda0003f26310 */
[----:B------:R-:W-:Y:S05]  /*11f0*/  @P1 BRA `(.L_x_53) ;  /* 0x0000000000081947 */ /* 0x000fea0003800000 */
[----:B------:R0:W-:Y:S04]  /*1200*/  ST.E.64 desc[UR36][R12.64], R30 ;  /* 0x0000001e0c007985 */ /* 0x0001e8000c101b24 */
[----:B------:R0:W5:Y:S02]  /*1210*/  LDG.E.64 R6, desc[UR36][R18.64+0x18] ;  /* 0x0000182412067981 */ /* 0x000164000c1e1b00 */
.L_x_53:
[----:B------:R-:W-:Y:S05]  /*1220*/  BSYNC.RECONVERGENT B2 ;  /* 0x0000000000027941 */ /* 0x000fea0003800200 */
.L_x_52:
[----:B------:R3:W-:Y:S02]  /*1230*/  STG.E.U8 desc[UR36][R18.64+0x4], RZ ;  /* 0x000004ff12007986 */ /* 0x0007e4000c101124 */
.L_x_51:
[----:B------:R-:W-:Y:S05]  /*1240*/  BSYNC.RECONVERGENT B0 ;  /* 0x0000000000007941 */ /* 0x000fea0003800200 */
.L_x_50:
[----:B------:R-:W4:Y:S02]  /*1250*/  LDG.E.64 R8, desc[UR36][R8.64+0x18] ;  /* 0x0000182408087981 */ /* 0x000f24000c1e1b00 */
[C---:B----4-:R-:W-:Y:S01]  /*1260*/  IMAD.SHL.U32 R21, R8.reuse, 0x8, RZ ;  /* 0x0000000808157824 */ /* 0x050fe200078e00ff */
[----:B------:R-:W-:-:S04]  /*1270*/  SHF.L.U64.HI R0, R8, 0x3, R9 ;  /* 0x0000000308007819 */ /* 0x000fc80000010209 */
[----:B-----5:R-:W-:-:S05]  /*1280*/  IADD3 R6, P1, PT, R6, R21, RZ ;  /* 0x0000001506067210 */ /* 0x020fca0007f3e0ff */
[----:B------:R-:W-:-:S06]  /*1290*/  IMAD.X R7, R7, 0x1, R0, P1 ;  /* 0x0000000107077824 */ /* 0x000fcc00008e0600 */
[----:B------:R-:W4:Y:S01]  /*12a0*/  LD.E.64 R6, desc[UR36][R6.64] ;  /* 0x0000002406067980 */ /* 0x000f22000c101b00 */
[----:B------:R-:W-:Y:S01]  /*12b0*/  BSSY.RECONVERGENT B0, `(.L_x_54) ;  /* 0x0000017000007945 */ /* 0x000fe20003800200 */
[----:B----4-:R-:W-:-:S04]  /*12c0*/  ISETP.NE.U32.AND P1, PT, R6, -0x1, PT ;  /* 0xffffffff0600780c */ /* 0x010fc80003f25070 */
[----:B------:R-:W-:-:S13]  /*12d0*/  ISETP.NE.AND.EX P1, PT, R7, 0x7fffffff, PT, P1 ;  /* 0x7fffffff0700780c */ /* 0x000fda0003f25310 */
[----:B------:R-:W-:Y:S05]  /*12e0*/  @P1 BRA `(.L_x_55) ;  /* 0x00000000004c1947 */ /* 0x000fea0003800000 */
[----:B------:R-:W0:Y:S02]  /*12f0*/  LDG.E.64 R6, desc[UR36][R18.64+0x8] ;  /* 0x0000082412067981 */ /* 0x000e24000c1e1b00 */
[----:B0-----:R-:W-:Y:S01]  /*1300*/  IADD3 R12, P1, PT, R8, R6, RZ ;  /* 0x00000006080c7210 */ /* 0x001fe20007f3e0ff */
[----:B------:R-:W-:-:S04]  /*1310*/  IMAD.MOV.U32 R6, RZ, RZ, 0x1 ;  /* 0x00000001ff067424 */ /* 0x000fc800078e00ff */
[--C-:B------:R-:W-:Y:S01]  /*1320*/  IMAD.X R13, R9, 0x1, R7.reuse, P1 ;  /* 0x00000001090d7824 */ /* 0x100fe200008e0607 */
[----:B------:R-:W-:-:S05]  /*1330*/  PRMT R7, R6, 0x7610, R7 ;  /* 0x0000761006077816 */ /* 0x000fca0000000007 */
[----:B------:R0:W-:Y:S04]  /*1340*/  ST.E.U8 desc[UR36][R12.64], R7 ;  /* 0x000000070c007985 */ /* 0x0001e8000c101124 */
[----:B0-----:R-:W4:Y:S02]  /*1350*/  LDG.E.64 R6, desc[UR36][R18.64+0x18] ;  /* 0x0000182412067981 */ /* 0x001f24000c1e1b00 */
[C---:B----4-:R-:W-:Y:S02]  /*1360*/  IADD3 R14, P1, PT, R6.reuse, R25, RZ ;  /* 0x00000019060e7210 */ /* 0x050fe40007f3e0ff */
[----:B------:R-:W-:-:S03]  /*1370*/  IADD3 R20, P2, PT, R6, R21, RZ ;  /* 0x0000001506147210 */ /* 0x000fc60007f5e0ff */
[C---:B------:R-:W-:Y:S02]  /*1380*/  IMAD.X R15, R7.reuse, 0x1, R26, P1 ;  /* 0x00000001070f7824 */ /* 0x040fe400008e061a */
[----:B------:R-:W-:-:S03]  /*1390*/  IMAD.X R21, R7, 0x1, R0, P2 ;  /* 0x0000000107157824 */ /* 0x000fc600010e0600 */
[----:B------:R-:W4:Y:S04]  /*13a0*/  LD.E.64 R6, desc[UR36][R14.64] ;  /* 0x000000240e067980 */ /* 0x000f28000c101b00 */
[----:B------:R-:W5:Y:S01]  /*13b0*/  LD.E.64 R8, desc[UR36][R20.64] ;  /* 0x0000002414087980 */ /* 0x000f62000c101b00 */
[----:B----4-:R-:W-:-:S05]  /*13c0*/  IADD3 R6, P1, PT, R6, 0x1, RZ ;  /* 0x0000000106067810 */ /* 0x010fca0007f3e0ff */
[----:B------:R-:W-:Y:S01]  /*13d0*/  IMAD.X R7, RZ, RZ, R7, P1 ;  /* 0x000000ffff077224 */ /* 0x000fe200008e0607 */
[----:B-----5:R-:W-:-:S04]  /*13e0*/  ISETP.GE.U32.AND P1, PT, R6, R8, PT ;  /* 0x000000080600720c */ /* 0x020fc80003f26070 */
[----:B------:R-:W-:-:S13]  /*13f0*/  ISETP.GE.AND.EX P1, PT, R7, R9, PT, P1 ;  /* 0x000000090700720c */ /* 0x000fda0003f26310 */
[----:B------:R4:W-:Y:S04]  /*1400*/  @!P1 ST.E.64 desc[UR36][R20.64], R6 ;  /* 0x0000000614009985 */ /* 0x0009e8000c101b24 */
[----:B------:R4:W-:Y:S02]  /*1410*/  STG.E.U8 desc[UR36][R18.64+0x4], RZ ;  /* 0x000004ff12007986 */ /* 0x0009e4000c101124 */
.L_x_55:
[----:B------:R-:W-:Y:S05]  /*1420*/  BSYNC.RECONVERGENT B0 ;  /* 0x0000000000007941 */ /* 0x000fea0003800200 */
.L_x_54:
[----:B------:R-:W-:Y:S05]  /*1430*/  @!P0 BRA `(.L_x_56) ;  /* 0xfffffff400cc8947 */ /* 0x000fea000383ffff */
.L_x_33:
[----:B------:R-:W-:Y:S05]  /*1440*/  BSYNC.RECONVERGENT B1 ;  /* 0x0000000000017941 */ /* 0x000fea0003800200 */
.L_x_32:
[----:B------:R-:W-:Y:S05]  /*1450*/  BRA `(.L_x_30) ;  /* 0x00000030008c7947 */ /* 0x000fea0003800000 */
.L_x_101:
        /* <DEDUP_REMOVED lines=16> */
[----:B------:R-:W-:Y:S01]  /*1560*/  LOP3.LUT R10, R10, 0x3, RZ, 0xc0, !PT ;  /* 0x000000030a0a7812 */ /* 0x000fe200078ec0ff */
[----:B------:R-:W-:-:S03]  /*1570*/  IMAD.MOV.U32 R29, RZ, RZ, RZ ;  /* 0x000000ffff1d7224 */ /* 0x000fc600078e00ff */
[----:B------:R-:W-:-:S04]  /*1580*/  ISETP.NE.U32.AND P0, PT, R10, RZ, PT ;  /* 0x000000ff0a00720c */ /* 0x000fc80003f05070 */
[----:B------:R-:W-:-:S13]  /*1590*/  ISETP.NE.AND.EX P0, PT, RZ, RZ, PT, P0 ;  /* 0x000000ffff00720c */ /* 0x000fda0003f05300 */
[----:B------:R-:W-:Y:S05]  /*15a0*/  @!P0 BRA `(.L_x_60) ;  /* 0x00000004002c8947 */ /* 0x000fea0003800000 */
[----:B------:R-:W0:Y:S01]  /*15b0*/  LDCU.64 UR4, c[0x0][0x398] ;  /* 0x00007300ff0477ac */ /* 0x000e220008000a00 */
[----:B------:R-:W2:Y:S01]  /*15c0*/  LDG.E.64 R14, desc[UR36][R18.64+0x18] ;  /* 0x00001824120e7981 */ /* 0x000ea2000c1e1b00 */
[----:B0-----:R-:W-:-:S04]  /*15d0*/  LEA R8, P0, R6, UR4, 0x3 ;  /* 0x0000000406087c11 */ /* 0x001fc8000f8018ff */
[----:B------:R-:W-:-:S05]  /*15e0*/  LEA.HI.X R9, R6, UR5, R7, 0x3, P0 ;  /* 0x0000000506097c11 */ /* 0x000fca00080f1c07 */
[----:B------:R-:W3:Y:S02]  /*15f0*/  LDG.E.64 R12, desc[UR36][R8.64] ;  /* 0x00000024080c7981 */ /* 0x000ee4000c1e1b00 */
[C---:B---3--:R-:W-:Y:S01]  /*1600*/  IMAD.SHL.U32 R3, R12.reuse, 0x8, RZ ;  /* 0x000000080c037824 */ /* 0x048fe200078e00ff */
[----:B------:R-:W-:-:S04]  /*1610*/  SHF.L.U64.HI R0, R12, 0x3, R13 ;  /* 0x000000030c007819 */ /* 0x000fc8000001020d */
[----:B--2---:R-:W-:-:S05]  /*1620*/  IADD3 R20, P0, PT, R14, R3, RZ ;  /* 0x000000030e147210 */ /* 0x004fca0007f1e0ff */
[----:B------:R-:W-:-:S05]  /*1630*/  IMAD.X R21, R15, 0x1, R0, P0 ;  /* 0x000000010f157824 */ /* 0x000fca00000e0600 */
[----:B------:R-:W2:Y:S02]  /*1640*/  LD.E.64 R14, desc[UR36][R20.64] ;  /* 0x00000024140e7980 */ /* 0x000ea4000c101b00 */
[----:B--2---:R-:W-:-:S04]  /*1650*/  ISETP.NE.U32.AND P0, PT, R14, -0x1, PT ;  /* 0xffffffff0e00780c */ /* 0x004fc80003f05070 */
[----:B------:R-:W-:-:S13]  /*1660*/  ISETP.NE.AND.EX P0, PT, R15, -0x1, PT, P0 ;  /* 0xffffffff0f00780c */ /* 0x000fda0003f05300 */
[----:B------:R-:W2:Y:S01]  /*1670*/  @!P0 LDG.E.64 R14, desc[UR36][R18.64+0x8] ;  /* 0x00000824120e8981 */ /* 0x000ea2000c1e1b00 */
[----:B------:R-:W-:Y:S01]  /*1680*/  IMAD.MOV.U32 R11, RZ, RZ, 0x1 ;  /* 0x00000001ff0b7424 */ /* 0x000fe200078e00ff */
[----:B--2---:R-:W-:-:S05]  /*1690*/  @!P0 IADD3 R14, P1, PT, R12, R14, RZ ;  /* 0x0000000e0c0e8210 */ /* 0x004fca0007f3e0ff */
[----:B------:R-:W-:-:S05]  /*16a0*/  @!P0 IMAD.X R15, R13, 0x1, R15, P1 ;  /* 0x000000010d0f8824 */ /* 0x000fca00008e060f */
[----:B------:R0:W-:Y:S04]  /*16b0*/  @!P0 ST.E.U8 desc[UR36][R14.64], R11 ;  /* 0x0000000b0e008985 */ /* 0x0001e8000c101124 */
[----:B------:R-:W2:Y:S02]  /*16c0*/  @!P0 LDG.E.64 R12, desc[UR36][R18.64+0x18] ;  /* 0x00001824120c8981 */ /* 0x000ea4000c1e1b00 */
[----:B--2---:R-:W-:-:S05]  /*16d0*/  @!P0 IADD3 R12, P1, PT, R12, R3, RZ ;  /* 0x000000030c0c8210 */ /* 0x004fca0007f3e0ff */
[----:B------:R-:W-:-:S05]  /*16e0*/  @!P0 IMAD.X R13, R13, 0x1, R0, P1 ;  /* 0x000000010d0d8824 */ /* 0x000fca00008e0600 */
[----:B------:R0:W-:Y:S04]  /*16f0*/  @!P0 ST.E.64 desc[UR36][R12.64], R28 ;  /* 0x0000001c0c008985 */ /* 0x0001e8000c101b24 */
[----:B------:R0:W-:Y:S01]  /*1700*/  @!P0 STG.E.U8 desc[UR36][R18.64+0x4], RZ ;  /* 0x000004ff12008986 */ /* 0x0001e2000c101124 */
[----:B------:R-:W-:-:S04]  /*1710*/  ISETP.NE.U32.AND P0, PT, R10, 0x1, PT ;  /* 0x000000010a00780c */ /* 0x000fc80003f05070 */
[----:B------:R-:W-:Y:S02]  /*1720*/  ISETP.NE.AND.EX P0, PT, RZ, RZ, PT, P0 ;  /* 0x000000ffff00720c */ /* 0x000fe40003f05300 */
[----:B------:R-:W-:-:S05]  /*1730*/  IADD3 R3, P1, PT, R6, 0x1, RZ ;  /* 0x0000000106037810 */ /* 0x000fca0007f3e0ff */
[----:B------:R-:W-:-:S06]  /*1740*/  IMAD.X R0, RZ, RZ, R7, P1 ;  /* 0x000000ffff007224 */ /* 0x000fcc00008e0607 */
[----:B0-----:R-:W-:Y:S05]  /*1750*/  @!P0 BRA `(.L_x_60) ;  /* 0x0000000000c08947 */ /* 0x001fea0003800000 */
[----:B------:R-:W2:Y:S04]  /*1760*/  LDG.E.64 R12, desc[UR36][R8.64+0x8] ;  /* 0x00000824080c7981 */ /* 0x000ea8000c1e1b00 */
[----:B------:R-:W3:Y:S01]  /*1770*/  LDG.E.64 R14, desc[UR36][R18.64+0x18] ;  /* 0x00001824120e7981 */ /* 0x000ee2000c1e1b00 */
[C---:B--2---:R-:W-:Y:S01]  /*1780*/  IMAD.SHL.U32 R3, R12.reuse, 0x8, RZ ;  /* 0x000000080c037824 */ /* 0x044fe200078e00ff */
[----:B------:R-:W-:-:S04]  /*1790*/  SHF.L.U64.HI R0, R12, 0x3, R13 ;  /* 0x000000030c007819 */ /* 0x000fc8000001020d */
[----:B---3--:R-:W-:-:S05]  /*17a0*/  IADD3 R20, P0, PT, R14, R3, RZ ;  /* 0x000000030e147210 */ /* 0x008fca0007f1e0ff */
        /* <DEDUP_REMOVED lines=11> */
[----:B------:R-:W-:Y:S01]  /*1860*/  @!P0 IMAD.X R13, R13, 0x1, R0, P1 ;  /* 0x000000010d0d8824 */ /* 0x000fe200008e0600 */
[----:B------:R-:W-:-:S04]  /*1870*/  IADD3 R3, P1, PT, R6, 0x2, RZ ;  /* 0x0000000206037810 */ /* 0x000fc80007f3e0ff */
[----:B------:R0:W-:Y:S01]  /*1880*/  @!P0 ST.E.64 desc[UR36][R12.64], R28 ;  /* 0x0000001c0c008985 */ /* 0x0001e2000c101b24 */
[----:B------:R-:W-:-:S03]  /*1890*/  IMAD.X R0, RZ, RZ, R7, P1 ;  /* 0x000000ffff007224 */ /* 0x000fc600008e0607 */
[----:B------:R0:W-:Y:S01]  /*18a0*/  @!P0 STG.E.U8 desc[UR36][R18.64+0x4], RZ ;  /* 0x000004ff12008986 */ /* 0x0001e2000c101124 */
[----:B------:R-:W-:-:S04]  /*18b0*/  ISETP.NE.U32.AND P0, PT, R10, 0x2, PT ;  /* 0x000000020a00780c */ /* 0x000fc80003f05070 */
[----:B------:R-:W-:-:S13]  /*18c0*/  ISETP.NE.AND.EX P0, PT, RZ, RZ, PT, P0 ;  /* 0x000000ffff00720c */ /* 0x000fda0003f05300 */
[----:B0-----:R-:W-:Y:S05]  /*18d0*/  @!P0 BRA `(.L_x_60) ;  /* 0x0000000000608947 */ /* 0x001fea0003800000 */
        /* <DEDUP_REMOVED lines=10> */
[----:B------:R-:W-:-:S13]  /*1980*/  ISETP.NE.AND.EX P0, PT, R11, -0x1, PT, P0 ;  /* 0xffffffff0b00780c */ /* 0x000fda0003f05300 */
[----:B------:R-:W-:Y:S05]  /*1990*/  @P0 BRA `(.L_x_62) ;  /* 0x0000000000280947 */ /* 0x000fea0003800000 */
[----:B------:R-:W2:Y:S01]  /*19a0*/  LDG.E.64 R10, desc[UR36][R18.64+0x8] ;  /* 0x00000824120a7981 */ /* 0x000ea2000c1e1b00 */
[----:B------:R-:W-:Y:S01]  /*19b0*/  IMAD.MOV.U32 R0, RZ, RZ, 0x1 ;  /* 0x00000001ff007424 */ /* 0x000fe200078e00ff */
[----:B--2---:R-:W-:-:S05]  /*19c0*/  IADD3 R10, P0, PT, R8, R10, RZ ;  /* 0x0000000a080a7210 */ /* 0x004fca0007f1e0ff */
[----:B------:R-:W-:-:S05]  /*19d0*/  IMAD.X R11, R9, 0x1, R11, P0 ;  /* 0x00000001090b7824 */ /* 0x000fca00000e060b */
[----:B------:R0:W-:Y:S04]  /*19e0*/  ST.E.U8 desc[UR36][R10.64], R0 ;  /* 0x000000000a007985 */ /* 0x0001e8000c101124 */
[----:B------:R-:W2:Y:S02]  /*19f0*/  LDG.E.64 R8, desc[UR36][R18.64+0x18] ;  /* 0x0000182412087981 */ /* 0x000ea4000c1e1b00 */
[----:B--2---:R-:W-:-:S05]  /*1a00*/  IADD3 R8, P0, PT, R8, R13, RZ ;  /* 0x0000000d08087210 */ /* 0x004fca0007f1e0ff */
[----:B------:R-:W-:-:S05]  /*1a10*/  IMAD.X R9, R9, 0x1, R15, P0 ;  /* 0x0000000109097824 */ /* 0x000fca00000e060f */
[----:B------:R0:W-:Y:S04]  /*1a20*/  ST.E.64 desc[UR36][R8.64], R28 ;  /* 0x0000001c08007985 */ /* 0x0001e8000c101b24 */
[----:B------:R0:W-:Y:S02]  /*1a30*/  STG.E.U8 desc[UR36][R18.64+0x4], RZ ;  /* 0x000004ff12007986 */ /* 0x0001e4000c101124 */
.L_x_62:
[----:B------:R-:W-:Y:S05]  /*1a40*/  BSYNC.RECONVERGENT B2 ;  /* 0x0000000000027941 */ /* 0x000fea0003800200 */
.L_x_61:
[----:B0-----:R-:W-:-:S07]  /*1a50*/  IMAD.X R0, RZ, RZ, R7, P1 ;  /* 0x000000ffff007224 */ /* 0x001fce00008e0607 */
.L_x_60:
[----:B------:R-:W-:Y:S05]  /*1a60*/  BSYNC.RECONVERGENT B1 ;  /* 0x0000000000017941 */ /* 0x000fea0003800200 */
.L_x_59:
[----:B------:R-:W-:-:S04]  /*1a70*/  IADD3 R6, P1, PT, R6, -R4, RZ ;  /* 0x8000000406067210 */ /* 0x000fc80007f3e0ff */
[----:B------:R-:W-:Y:S01]  /*1a80*/  ISETP.GT.U32.AND P0, PT, R6, -0x4, PT ;  /* 0xfffffffc0600780c */ /* 0x000fe20003f04070 */
[----:B------:R-:W-:-:S05]  /*1a90*/  IMAD.X R6, R7, 0x1, ~R5, P1 ;  /* 0x0000000107067824 */ /* 0x000fca00008e0e05 */
[----:B------:R-:W-:-:S13]  /*1aa0*/  ISETP.GT.U32.AND.EX P0, PT, R6, -0x1, PT, P0 ;  /* 0xffffffff0600780c */ /* 0x000fda0003f04100 */
[----:B------:R-:W-:Y:S05]  /*1ab0*/  @P0 BRA `(.L_x_58) ;  /* 0x0000000400600947 */ /* 0x000fea0003800000 */
.L_x_63:
        /* <DEDUP_REMOVED lines=12> */
[----:B------:R-:W2:Y:S02]  /*1b80*/  @!P0 LDG.E.64 R12, desc[UR36][R18.64+0x8] ;  /* 0x00000824120c8981 */ /* 0x000ea4000c1e1b00 */
[----:B--2---:R-:W-:Y:S01]  /*1b90*/  @!P0 IADD3 R12, P1, PT, R10, R12, RZ ;  /* 0x0000000c0a0c8210 */ /* 0x004fe20007f3e0ff */
[----:B------:R-:W-:-:S04]  /*1ba0*/  IMAD.MOV.U32 R10, RZ, RZ, 0x1 ;  /* 0x00000001ff0a7424 */ /* 0x000fc800078e00ff */
[----:B------:R-:W-:Y:S01]  /*1bb0*/  @!P0 IMAD.X R13, R11, 0x1, R13, P1 ;  /* 0x000000010b0d8824 */ /* 0x000fe200008e060d */
[----:B------:R-:W-:-:S05]  /*1bc0*/  @!P0 PRMT R11, R10, 0x7610, R11 ;  /* 0x000076100a0b8816 */ /* 0x000fca000000000b */
[----:B------:R0:W-:Y:S04]  /*1bd0*/  @!P0 ST.E.U8 desc[UR36][R12.64], R11 ;  /* 0x0000000b0c008985 */ /* 0x0001e8000c101124 */
[----:B0-----:R-:W2:Y:S02]  /*1be0*/  @!P0 LDG.E.64 R10, desc[UR36][R18.64+0x18] ;  /* 0x00001824120a8981 */ /* 0x001ea4000c1e1b00 */
[----:B--2---:R-:W-:-:S05]  /*1bf0*/  @!P0 IADD3 R22, P1, PT, R10, R23, RZ ;  /* 0x000000170a168210 */ /* 0x004fca0007f3e0ff */
[----:B------:R-:W-:-:S05]  /*1c00*/  @!P0 IMAD.X R23, R11, 0x1, R15, P1 ;  /* 0x000000010b178824 */ /* 0x000fca00008e060f */
[----:B------:R-:W-:Y:S04]  /*1c10*/  @!P0 ST.E.64 desc[UR36][R22.64], R28 ;  /* 0x0000001c16008985 */ /* 0x000fe8000c101b24 */
[----:B------:R-:W-:Y:S04]  /*1c20*/  @!P0 STG.E.U8 desc[UR36][R18.64+0x4], RZ ;  /* 0x000004ff12008986 */ /* 0x000fe8000c101124 */
[----:B------:R-:W2:Y:S04]  /*1c30*/  LDG.E.64 R10, desc[UR36][R8.64+0x8] ;  /* 0x00000824080a7981 */ /* 0x000ea8000c1e1b00 */
[----:B------:R-:W3:Y:S01]  /*1c40*/  @!P0 LDG.E.64 R6, desc[UR36][R18.64+0x18] ;  /* 0x0000182412068981 */ /* 0x000ee2000c1e1b00 */
[C---:B--2---:R-:W-:Y:S01]  /*1c50*/  IMAD.SHL.U32 R31, R10.reuse, 0x8, RZ ;  /* 0x000000080a1f7824 */ /* 0x044fe200078e00ff */
[----:B------:R-:W-:-:S04]  /*1c60*/  SHF.L.U64.HI R15, R10, 0x3, R11 ;  /* 0x000000030a0f7819 */ /* 0x000fc8000001020b */
[----:B---3--:R-:W-:-:S05]  /*1c70*/  IADD3 R20, P0, PT, R6, R31, RZ ;  /* 0x0000001f06147210 */ /* 0x008fca0007f1e0ff */
        /* <DEDUP_REMOVED lines=27> */
[--C-:B------:R-:W-:Y:S01]  /*1e30*/  @!P0 IMAD.X R11, R11, 0x1, R13.reuse, P1 ;  /* 0x000000010b0b8824 */ /* 0x100fe200008e060d */
        /* <DEDUP_REMOVED lines=25> */
[----:B------:R0:W-:Y:S04]  /*1fd0*/  @!P0 ST.E.64 desc[UR36][R6.64], R28 ;  /* 0x0000001c06008985 */ /* 0x0001e8000c101b24 */
[----:B------:R0:W-:Y:S01]  /*1fe0*/  @!P0 STG.E.U8 desc[UR36][R18.64+0x4], RZ ;  /* 0x000004ff12008986 */ /* 0x0001e2000c101124 */
[----:B------:R-:W-:-:S05]  /*1ff0*/  IADD3 R3, P0, PT, R3, 0x4, RZ ;  /* 0x0000000403037810 */ /* 0x000fca0007f1e0ff */
[----:B------:R-:W-:Y:S01]  /*2000*/  IMAD.X R0, RZ, RZ, R0, P0 ;  /* 0x000000ffff007224 */ /* 0x000fe200000e0600 */
[----:B------:R-:W-:-:S04]  /*2010*/  ISETP.GE.U32.AND P0, PT, R3, R4, PT ;  /* 0x000000040300720c */ /* 0x000fc80003f06070 */
[----:B------:R-:W-:-:S13]  /*2020*/  ISETP.GE.U32.AND.EX P0, PT, R0, R5, PT, P0 ;  /* 0x000000050000720c */ /* 0x000fda0003f06100 */
[----:B0-----:R-:W-:Y:S05]  /*2030*/  @!P0 BRA `(.L_x_63) ;  /* 0xfffffff800a08947 */ /* 0x001fea000383ffff */
.L_x_58:
[----:B------:R-:W-:Y:S05]  /*2040*/  BSYNC.RECONVERGENT B0 ;  /* 0x0000000000007941 */ /* 0x000fea0003800200 */
.L_x_57:
[----:B------:R-:W-:Y:S05]  /*2050*/  BRA `(.L_x_30) ;  /* 0x00000024008c7947 */ /* 0x000fea0003800000 */
.L_x_31:
[----:B------:R-:W-:-:S05]  /*2060*/  IMAD.MOV.U32 R0, RZ, RZ, -0x3 ;  /* 0xfffffffdff007424 */ /* 0x000fca00078e00ff */
[----:B------:R-:W-:-:S05]  /*2070*/  VIADDMNMX.U32 R0, R5, R0, 0x2, PT ;  /* 0x0000000205007446 */ /* 0x000fca0003800000 */
[----:B------:R-:W-:-:S04]  /*2080*/  IMAD.SHL.U32 R0, R0, 0x4, RZ ;  /* 0x0000000400007824 */ /* 0x000fc800078e00ff */
[----:B------:R-:W0:Y:S02]  /*2090*/  LDC R4, c[0x2][R0+0xc] ;  /* 0x0080030000047b82 */ /* 0x000e240000000800 */
[----:B0-----:R-:W-:-:S04]  /*20a0*/  SHF.R.S32.HI R5, RZ, 0x1f, R4 ;  /* 0x0000001fff057819 */ /* 0x001fc80000011404 */
.L_x_104:
[----:B------:R-:W-:Y:S05]  /*20b0*/  BRX R4 -0x20c0                                                   (*"BRANCH_TARGETS .L_x_105,.L_x_106,.L_x_103"*) ;  /* 0xffffffdc04d07949 */ /* 0x000fea000383ffff */
.L_x_103:
        /* <DEDUP_REMOVED lines=8> */
.L_x_64:
[----:B------:R-:W-:Y:S05]  /*2140*/  BRA `(.L_x_30) ;  /* 0x0000002400507947 */ /* 0x000fea0003800000 */
.L_x_105:
[----:B------:R-:W0:Y:S01]  /*2150*/  LDCU.64 UR4, c[0x0][0x3a0] ;  /* 0x00007400ff0477ac */ /* 0x000e220008000a00 */
[----:B------:R-:W-:-:S04]  /*2160*/  ISETP.GT.U32.AND P0, PT, R3, R28, PT ;  /* 0x0000001c0300720c */ /* 0x000fc80003f04070 */
[----:B------:R-:W-:Y:S01]  /*2170*/  ISETP.GT.U32.AND.EX P0, PT, R6, RZ, PT, P0 ;  /* 0x000000ff0600720c */ /* 0x000fe20003f04100 */
[----:B0-----:R-:W-:Y:S02]  /*2180*/  IMAD.U32 R4, RZ, RZ, UR4 ;  /* 0x00000004ff047e24 */ /* 0x001fe4000f8e00ff */
[----:B------:R-:W-:-:S10]  /*2190*/  IMAD.U32 R5, RZ, RZ, UR5 ;  /* 0x00000005ff057e24 */ /* 0x000fd4000f8e00ff */
[----:B------:R0:W5:Y:S04]  /*21a0*/  @P0 LDG.E.64 R4, desc[UR36][R16.64+0x8] ;  /* 0x0000082410040981 */ /* 0x000168000c1e1b00 */
[----:B------:R0:W-:Y:S04]  /*21b0*/  ST.E.U8 desc[UR36][R8.64], RZ ;  /* 0x000000ff08007985 */ /* 0x0001e8000c101124 */
[----:B------:R-:W2:Y:S02]  /*21c0*/  LDG.E.64 R6, desc[UR36][R18.64+0x18] ;  /* 0x0000182412067981 */ /* 0x000ea4000c1e1b00 */
[----:B--2---:R-:W-:-:S05]  /*21d0*/  IADD3 R6, P0, PT, R6, R25, RZ ;  /* 0x0000001906067210 */ /* 0x004fca0007f1e0ff */
[----:B------:R-:W-:-:S05]  /*21e0*/  IMAD.X R7, R7, 0x1, R26, P0 ;  /* 0x0000000107077824 */ /* 0x000fca00000e061a */
[----:B------:R-:W2:Y:S02]  /*21f0*/  LD.E.64 R10, desc[UR36][R6.64] ;  /* 0x00000024060a7980 */ /* 0x000ea4000c101b00 */
[----:B--2---:R-:W-:-:S05]  /*2200*/  IADD3 R12, P0, PT, R10, 0x1, RZ ;  /* 0x000000010a0c7810 */ /* 0x004fca0007f1e0ff */
[----:B------:R-:W-:-:S05]  /*2210*/  IMAD.X R13, RZ, RZ, R11, P0 ;  /* 0x000000ffff0d7224 */ /* 0x000fca00000e060b */
[----:B------:R0:W-:Y:S04]  /*2220*/  ST.E.64 desc[UR36][R6.64], R12 ;  /* 0x0000000c06007985 */ /* 0x0001e8000c101b24 */
[----:B------:R-:W2:Y:S01]  /*2230*/  LDG.E.64 R10, desc[UR36][R18.64+0x28] ;  /* 0x00002824120a7981 */ /* 0x000ea2000c1e1b00 */
[----:B------:R-:W-:Y:S01]  /*2240*/  BSSY.RECONVERGENT B0, `(.L_x_65) ;  /* 0x000009e000007945 */ /* 0x000fe20003800200 */
[----:B--2---:R-:W-:-:S04]  /*2250*/  ISETP.GE.U32.AND P0, PT, R12, R10, PT ;  /* 0x0000000a0c00720c */ /* 0x004fc80003f06070 */
[----:B------:R-:W-:-:S13]  /*2260*/  ISETP.GE.U32.AND.EX P0, PT, R13, R11, PT, P0 ;  /* 0x0000000b0d00720c */ /* 0x000fda0003f06100 */
[----:B0-----:R-:W-:Y:S05]  /*2270*/  @P0 BRA `(.L_x_66) ;  /* 0x0000000800680947 */ /* 0x001fea0003800000 */
[----:B------:R-:W2:Y:S04]  /*2280*/  LDG.E.64 R6, desc[UR36][R18.64+0x20] ;  /* 0x0000202412067981 */ /* 0x000ea8000c1e1b00 */
[----:B------:R-:W3:Y:S01]  /*2290*/  LDG.E.64 R8, desc[UR36][R16.64] ;  /* 0x0000002410087981 */ /* 0x000ee2000c1e1b00 */
[----:B--2---:R-:W-:-:S05]  /*22a0*/  IADD3 R6, P0, PT, R6, R25, RZ ;  /* 0x0000001906067210 */ /* 0x004fca0007f1e0ff */
[----:B------:R-:W-:-:S05]  /*22b0*/  IMAD.X R7, R7, 0x1, R26, P0 ;  /* 0x0000000107077824 */ /* 0x000fca00000e061a */
[----:B------:R-:W2:Y:S01]  /*22c0*/  LD.E.64 R12, desc[UR36][R6.64] ;  /* 0x00000024060c7980 */ /* 0x000ea2000c101b00 */
[----:B---3-5:R-:W-:Y:S01]  /*22d0*/  IADD3 R34, P0, P1, R4, 0x1, -R8 ;  /* 0x0000000104227810 */ /* 0x028fe2000791e808 */
[----:B------:R-:W-:Y:S01]  /*22e0*/  IMAD.MOV.U32 R8, RZ, RZ, 0x1 ;  /* 0x00000001ff087424 */ /* 0x000fe200078e00ff */
[----:B------:R-:W-:Y:S02]  /*22f0*/  BSSY.RECONVERGENT B1, `(.L_x_67) ;  /* 0x0000012000017945 */ /* 0x000fe40003800200 */
[----:B------:R-:W-:-:S06]  /*2300*/  IADD3.X R35, PT, PT, R5, RZ, ~R9, P0, P1 ;  /* 0x000000ff05237210 */ /* 0x000fcc00007e2c09 */
[----:B------:R-:W0:Y:S08]  /*2310*/  I2F.F64.U64 R34, R34 ;  /* 0x0000002200227312 */ /* 0x000e300000301800 */
[----:B0-----:R-:W0:Y:S02]  /*2320*/  MUFU.RCP64H R9, R35 ;  /* 0x0000002300097308 */ /* 0x001e240000001800 */
[----:B0-----:R-:W-:-:S08]  /*2330*/  DFMA R10, -R34, R8, 1 ;  /* 0x3ff00000220a742b */ /* 0x001fd00000000108 */
[----:B------:R-:W-:-:S08]  /*2340*/  DFMA R10, R10, R10, R10 ;  /* 0x0000000a0a0a722b */ /* 0x000fd0000000000a */
[----:B------:R-:W-:-:S08]  /*2350*/  DFMA R10, R8, R10, R8 ;  /* 0x0000000a080a722b */ /* 0x000fd00000000008 */
[----:B------:R-:W-:-:S08]  /*2360*/  DFMA R8, -R34, R10, 1 ;  /* 0x3ff000002208742b */ /* 0x000fd0000000010a */
[----:B------:R-:W-:-:S08]  /*2370*/  DFMA R8, R10, R8, R10 ;  /* 0x000000080a08722b */ /* 0x000fd0000000000a */
[----:B--2---:R-:W-:Y:S01]  /*2380*/  DMUL R10, R12, R8 ;  /* 0x000000080c0a7228 */ /* 0x004fe20000000000 */
[----:B------:R-:W-:-:S07]  /*2390*/  FSETP.GEU.AND P1, PT, |R13|, 6.5827683646048100446e-37, PT ;  /* 0x036000000d00780b */ /* 0x000fce0003f2e200 */
[----:B------:R-:W-:-:S08]  /*23a0*/  DFMA R14, -R34, R10, R12 ;  /* 0x0000000a220e722b */ /* 0x000fd0000000010c */
[----:B------:R-:W-:-:S10]  /*23b0*/  DFMA R8, R8, R14, R10 ;  /* 0x0000000e0808722b */ /* 0x000fd4000000000a */
[----:B------:R-:W-:-:S05]  /*23c0*/  FFMA R0, RZ, R35, R9 ;  /* 0x00000023ff007223 */ /* 0x000fca0000000009 */
[----:B------:R-:W-:-:S13]  /*23d0*/  FSETP.GT.AND P0, PT, |R0|, 1.469367938527859385e-39, PT ;  /* 0x001000000000780b */ /* 0x000fda0003f04200 */
[----:B------:R-:W-:Y:S05]  /*23e0*/  @P0 BRA P1, `(.L_x_68) ;  /* 0x0000000000080947 */ /* 0x000fea0000800000 */
[----:B------:R-:W-:-:S07]  /*23f0*/  MOV R32, 0x2410 ;  /* 0x0000241000207802 */ /* 0x000fce0000000f00 */
[----:B------:R-:W-:Y:S05]  /*2400*/  CALL.REL.NOINC `($__internal_0_$__cuda_sm20_div_rn_f64_full) ;  /* 0x0000002000b07944 */ /* 0x000fea0003c00000 */
.L_x_68:
[----:B------:R-:W-:Y:S05]  /*2410*/  BSYNC.RECONVERGENT B1 ;  /* 0x0000000000017941 */ /* 0x000fea0003800200 */
.L_x_67:
[----:B------:R0:W-:Y:S04]  /*2420*/  ST.E.64 desc[UR36][R6.64], RZ ;  /* 0x000000ff06007985 */ /* 0x0001e8000c101b24 */
[----:B------:R-:W2:Y:S02]  /*2430*/  LDG.E.64 R10, desc[UR36][R16.64] ;  /* 0x00000024100a7981 */ /* 0x000ea4000c1e1b00 */
        /* <DEDUP_REMOVED lines=15> */
[----:B------:R-:W2:Y:S01]  /*2530*/  LDG.E.64 R12, desc[UR36][R6.64] ;  /* 0x00000024060c7981 */ /* 0x000ea2000c1e1b00 */
[----:B------:R-:W-:Y:S01]  /*2540*/  IMAD.MOV.U32 R3, RZ, RZ, 0x1 ;  /* 0x00000001ff037424 */ /* 0x000fe200078e00ff */
[----:B--2---:R-:W-:-:S05]  /*2550*/  IADD3 R22, P0, PT, R12, R14, RZ ;  /* 0x0000000e0c167210 */ /* 0x004fca0007f1e0ff */
[----:B------:R-:W-:-:S05]  /*2560*/  IMAD.X R23, R13, 0x1, R15, P0 ;  /* 0x000000010d177824 */ /* 0x000fca00000e060f */
[----:B------:R0:W-:Y:S04]  /*2570*/  ST.E.U8 desc[UR36][R22.64], R3 ;  /* 0x0000000316007985 */ /* 0x0001e8000c101124 */
[----:B------:R-:W2:Y:S02]  /*2580*/  LDG.E.64 R14, desc[UR36][R18.64+0x20] ;  /* 0x00002024120e7981 */ /* 0x000ea4000c1e1b00 */
[----:B--2---:R-:W-:-:S04]  /*2590*/  LEA R14, P0, R12, R14, 0x3 ;  /* 0x0000000e0c0e7211 */ /* 0x004fc800078018ff */
[----:B------:R-:W-:-:S05]  /*25a0*/  LEA.HI.X R15, R12, R15, R13, 0x3, P0 ;  /* 0x0000000f0c0f7211 */ /* 0x000fca00000f1c0d */
[----:B------:R-:W2:Y:S01]  /*25b0*/  LD.E.64 R12, desc[UR36][R14.64] ;  /* 0x000000240e0c7980 */ /* 0x000ea2000c101b00 */
[----:B------:R-:W-:-:S04]  /*25c0*/  ISETP.NE.U32.AND P0, PT, R0, 0x1, PT ;  /* 0x000000010000780c */ /* 0x000fc80003f05070 */
[----:B------:R-:W-:Y:S01]  /*25d0*/  ISETP.NE.AND.EX P0, PT, RZ, RZ, PT, P0 ;  /* 0x000000ffff00720c */ /* 0x000fe20003f05300 */
[----:B--2---:R-:W-:-:S07]  /*25e0*/  DADD R20, R12, R8 ;  /* 0x000000000c147229 */ /* 0x004fce0000000008 */
[----:B------:R0:W-:Y:S04]  /*25f0*/  ST.E.64 desc[UR36][R14.64], R20 ;  /* 0x000000140e007985 */ /* 0x0001e8000c101b24 */
[----:B------:R0:W-:Y:S01]  /*2600*/  STG.E.U8 desc[UR36][R18.64+0x4], RZ ;  /* 0x000004ff12007986 */ /* 0x0001e2000c101124 */
[----:B------:R-:W-:-:S05]  /*2610*/  IADD3 R12, P1, PT, R10, 0x1, RZ ;  /* 0x000000010a0c7810 */ /* 0x000fca0007f3e0ff */
[----:B------:R-:W-:Y:S01]  /*2620*/  IMAD.X R13, RZ, RZ, R11, P1 ;  /* 0x000000ffff0d7224 */ /* 0x000fe200008e060b */
[----:B------:R-:W-:Y:S07]  /*2630*/  @!P0 BRA `(.L_x_70) ;  /* 0x00000000007c8947 */ /* 0x000fee0003800000 */
[----:B------:R-:W2:Y:S04]  /*2640*/  LDG.E.64 R12, desc[UR36][R6.64+0x8] ;  /* 0x00000824060c7981 */ /* 0x000ea8000c1e1b00 */
[----:B0-----:R-:W2:Y:S02]  /*2650*/  LDG.E.64 R14, desc[UR36][R18.64+0x8] ;  /* 0x00000824120e7981 */ /* 0x001ea4000c1e1b00 */
        /* <DEDUP_REMOVED lines=9> */
[----:B--2---:R-:W-:Y:S01]  /*26f0*/  DADD R20, R12, R8 ;  /* 0x000000000c147229 */ /* 0x004fe20000000008 */
[----:B------:R-:W-:-:S06]  /*2700*/  IADD3 R12, P1, PT, R10, 0x2, RZ ;  /* 0x000000020a0c7810 */ /* 0x000fcc0007f3e0ff */
[----:B------:R1:W-:Y:S01]  /*2710*/  ST.E.64 desc[UR36][R14.64], R20 ;  /* 0x000000140e007985 */ /* 0x0003e2000c101b24 */
[----:B------:R-:W-:-:S03]  /*2720*/  IMAD.X R13, RZ, RZ, R11, P1 ;  /* 0x000000ffff0d7224 */ /* 0x000fc600008e060b */
[----:B------:R1:W-:Y:S01]  /*2730*/  STG.E.U8 desc[UR36][R18.64+0x4], RZ ;  /* 0x000004ff12007986 */ /* 0x0003e2000c101124 */
[----:B------:R-:W-:Y:S05]  /*2740*/  @!P0 BRA `(.L_x_70) ;  /* 0x0000000000388947 */ /* 0x000fea0003800000 */
[----:B------:R-:W1:Y:S04]  /*2750*/  LDG.E.64 R6, desc[UR36][R6.64+0x10] ;  /* 0x0000102406067981 */ /* 0x000e68000c1e1b00 */
[----:B------:R-:W1:Y:S02]  /*2760*/  LDG.E.64 R12, desc[UR36][R18.64+0x8] ;  /* 0x00000824120c7981 */ /* 0x000e64000c1e1b00 */
[----:B-1----:R-:W-:-:S05]  /*2770*/  IADD3 R22, P0, PT, R6, R12, RZ ;  /* 0x0000000c06167210 */ /* 0x002fca0007f1e0ff */
[----:B------:R-:W-:-:S05]  /*2780*/  IMAD.X R23, R7, 0x1, R13, P0 ;  /* 0x0000000107177824 */ /* 0x000fca00000e060d */
[----:B------:R2:W-:Y:S04]  /*2790*/  ST.E.U8 desc[UR36][R22.64], R3 ;  /* 0x0000000316007985 */ /* 0x0005e8000c101124 */
[----:B------:R-:W3:Y:S02]  /*27a0*/  LDG.E.64 R12, desc[UR36][R18.64+0x20] ;  /* 0x00002024120c7981 */ /* 0x000ee4000c1e1b00 */
[----:B---3--:R-:W-:-:S04]  /*27b0*/  LEA R14, P0, R6, R12, 0x3 ;  /* 0x0000000c060e7211 */ /* 0x008fc800078018ff */
[----:B------:R-:W-:-:S05]  /*27c0*/  LEA.HI.X R15, R6, R13, R7, 0x3, P0 ;  /* 0x0000000d060f7211 */ /* 0x000fca00000f1c07 */
[----:B------:R-:W3:Y:S02]  /*27d0*/  LD.E.64 R12, desc[UR36][R14.64] ;  /* 0x000000240e0c7980 */ /* 0x000ee4000c101b00 */
[----:B---3--:R-:W-:Y:S01]  /*27e0*/  DADD R20, R12, R8 ;  /* 0x000000000c147229 */ /* 0x008fe20000000008 */
[----:B------:R-:W-:-:S06]  /*27f0*/  IADD3 R12, P0, PT, R10, 0x3, RZ ;  /* 0x000000030a0c7810 */ /* 0x000fcc0007f1e0ff */
[----:B------:R2:W-:Y:S01]  /*2800*/  ST.E.64 desc[UR36][R14.64], R20 ;  /* 0x000000140e007985 */ /* 0x0005e2000c101b24 */
[----:B------:R-:W-:-:S03]  /*2810*/  IMAD.X R13, RZ, RZ, R11, P0 ;  /* 0x000000ffff0d7224 */ /* 0x000fc600000e060b */
[----:B------:R2:W-:Y:S04]  /*2820*/  STG.E.U8 desc[UR36][R18.64+0x4], RZ ;  /* 0x000004ff12007986 */ /* 0x0005e8000c101124 */
.L_x_70:
[----:B------:R-:W-:Y:S05]  /*2830*/  BSYNC.RECONVERGENT B1 ;  /* 0x0000000000017941 */ /* 0x000fea0003800200 */
.L_x_69:
[----:B------:R-:W-:-:S04]  /*2840*/  IADD3 R0, P1, PT, R10, -R4, RZ ;  /* 0x800000040a007210 */ /* 0x000fc80007f3e0ff */
[----:B------:R-:W-:Y:S01]  /*2850*/  ISETP.GT.U32.AND P0, PT, R0, -0x4, PT ;  /* 0xfffffffc0000780c */ /* 0x000fe20003f04070 */
[----:B------:R-:W-:-:S05]  /*2860*/  IMAD.X R0, R11, 0x1, ~R5, P1 ;  /* 0x000000010b007824 */ /* 0x000fca00008e0e05 */
[----:B------:R-:W-:-:S13]  /*2870*/  ISETP.GT.U32.AND.EX P0, PT, R0, -0x1, PT, P0 ;  /* 0xffffffff0000780c */ /* 0x000fda0003f04100 */
[----:B------:R-:W-:Y:S05]  /*2880*/  @P0 BRA `(.L_x_66) ;  /* 0x0000000000e40947 */ /* 0x000fea0003800000 */
.L_x_71:
[----:B---3--:R-:W3:Y:S01]  /*2890*/  LDCU.64 UR4, c[0x0][0x398] ;  /* 0x00007300ff0477ac */ /* 0x008ee20008000a00 */
[----:B012---:R-:W2:Y:S01]  /*28a0*/  LDG.E.64 R14, desc[UR36][R18.64+0x8] ;  /* 0x00000824120e7981 */ /* 0x007ea2000c1e1b00 */
[----:B---3--:R-:W-:-:S04]  /*28b0*/  LEA R6, P0, R12, UR4, 0x3 ;  /* 0x000000040c067c11 */ /* 0x008fc8000f8018ff */
[----:B------:R-:W-:-:S05]  /*28c0*/  LEA.HI.X R7, R12, UR5, R13, 0x3, P0 ;  /* 0x000000050c077c11 */ /* 0x000fca00080f1c0d */
[----:B------:R-:W2:Y:S01]  /*28d0*/  LDG.E.64 R10, desc[UR36][R6.64] ;  /* 0x00000024060a7981 */ /* 0x000ea2000c1e1b00 */
[----:B------:R-:W-:Y:S01]  /*28e0*/  IMAD.MOV.U32 R0, RZ, RZ, 0x1 ;  /* 0x00000001ff007424 */ /* 0x000fe200078e00ff */
[----:B--2---:R-:W-:-:S05]  /*28f0*/  IADD3 R30, P0, PT, R10, R14, RZ ;  /* 0x0000000e0a1e7210 */ /* 0x004fca0007f1e0ff */
[----:B------:R-:W-:-:S05]  /*2900*/  IMAD.X R31, R11, 0x1, R15, P0 ;  /* 0x000000010b1f7824 */ /* 0x000fca00000e060f */
[----:B------:R-:W-:Y:S04]  /*2910*/  ST.E.U8 desc[UR36][R30.64], R0 ;  /* 0x000000001e007985 */ /* 0x000fe8000c101124 */
[----:B------:R-:W2:Y:S02]  /*2920*/  LDG.E.64 R14, desc[UR36][R18.64+0x20] ;  /* 0x00002024120e7981 */ /* 0x000ea4000c1e1b00 */
[----:B--2---:R-:W-:-:S04]  /*2930*/  LEA R14, P0, R10, R14, 0x3 ;  /* 0x0000000e0a0e7211 */ /* 0x004fc800078018ff */
[----:B------:R-:W-:-:S05]  /*2940*/  LEA.HI.X R15, R10, R15, R11, 0x3, P0 ;  /* 0x0000000f0a0f7211 */ /* 0x000fca00000f1c0b */
[----:B------:R-:W2:Y:S02]  /*2950*/  LD.E.64 R10, desc[UR36][R14.64] ;  /* 0x000000240e0a7980 */ /* 0x000ea4000c101b00 */
[----:B--2---:R-:W-:-:S07]  /*2960*/  DADD R20, R10, R8 ;  /* 0x000000000a147229 */ /* 0x004fce0000000008 */
[----:B------:R0:W-:Y:S04]  /*2970*/  ST.E.64 desc[UR36][R14.64], R20 ;  /* 0x000000140e007985 */ /* 0x0001e8000c101b24 */
[----:B------:R-:W-:Y:S04]  /*2980*/  STG.E.U8 desc[UR36][R18.64+0x4], RZ ;  /* 0x000004ff12007986 */ /* 0x000fe8000c101124 */
[----:B------:R-:W2:Y:S04]  /*2990*/  LDG.E.64 R22, desc[UR36][R18.64+0x8] ;  /* 0x0000082412167981 */ /* 0x000ea8000c1e1b00 */
[----:B------:R-:W2:Y:S02]  /*29a0*/  LDG.E.64 R10, desc[UR36][R6.64+0x8] ;  /* 0x00000824060a7981 */ /* 0x000ea4000c1e1b00 */
[----:B--2---:R-:W-:-:S05]  /*29b0*/  IADD3 R32, P0, PT, R10, R22, RZ ;  /* 0x000000160a207210 */ /* 0x004fca0007f1e0ff */
[----:B------:R-:W-:-:S05]  /*29c0*/  IMAD.X R33, R11, 0x1, R23, P0 ;  /* 0x000000010b217824 */ /* 0x000fca00000e0617 */
[----:B------:R-:W-:Y:S04]  /*29d0*/  ST.E.U8 desc[UR36][R32.64], R0 ;  /* 0x0000000020007985 */ /* 0x000fe8000c101124 */
[----:B------:R-:W2:Y:S02]  /*29e0*/  LDG.E.64 R22, desc[UR36][R18.64+0x20] ;  /* 0x0000202412167981 */ /* 0x000ea4000c1e1b00 */
[----:B--2---:R-:W-:-:S04]  /*29f0*/  LEA R22, P0, R10, R22, 0x3 ;  /* 0x000000160a167211 */ /* 0x004fc800078018ff */
[----:B------:R-:W-:-:S05]  /*2a00*/  LEA.HI.X R23, R10, R23, R11, 0x3, P0 ;  /* 0x000000170a177211 */ /* 0x000fca00000f1c0b */
[----:B------:R-:W0:Y:S02]  /*2a10*/  LD.E.64 R10, desc[UR36][R22.64] ;  /* 0x00000024160a7980 */ /* 0x000e24000c101b00 */
[----:B0-----:R-:W-:-:S07]  /*2a20*/  DADD R14, R10, R8 ;  /* 0x000000000a0e7229 */ /* 0x001fce0000000008 */
[----:B------:R0:W-:Y:S04]  /*2a30*/  ST.E.64 desc[UR36][R22.64], R14 ;  /* 0x0000000e16007985 */ /* 0x0001e8000c101b24 */
[----:B------:R3:W-:Y:S04]  /*2a40*/  STG.E.U8 desc[UR36][R18.64+0x4], RZ ;  /* 0x000004ff12007986 */ /* 0x0007e8000c101124 */
[----:B------:R-:W2:Y:S04]  /*2a50*/  LDG.E.64 R20, desc[UR36][R18.64+0x8] ;  /* 0x0000082412147981 */ /* 0x000ea8000c1e1b00 */
[----:B------:R-:W2:Y:S02]  /*2a60*/  LDG.E.64 R10, desc[UR36][R6.64+0x10] ;  /* 0x00001024060a7981 */ /* 0x000ea4000c1e1b00 */
[----:B--2---:R-:W-:-:S05]  /*2a70*/  IADD3 R30, P0, PT, R10, R20, RZ ;  /* 0x000000140a1e7210 */ /* 0x004fca0007f1e0ff */
[----:B------:R-:W-:-:S05]  /*2a80*/  IMAD.X R31, R11, 0x1, R21, P0 ;  /* 0x000000010b1f7824 */ /* 0x000fca00000e0615 */
[----:B------:R3:W-:Y:S04]  /*2a90*/  ST.E.U8 desc[UR36][R30.64], R0 ;  /* 0x000000001e007985 */ /* 0x0007e8000c101124 */
[----:B------:R-:W2:Y:S02]  /*2aa0*/  LDG.E.64 R20, desc[UR36][R18.64+0x20] ;  /* 0x0000202412147981 */ /* 0x000ea4000c1e1b00 */
[----:B--2---:R-:W-:-:S04]  /*2ab0*/  LEA R20, P0, R10, R20, 0x3 ;  /* 0x000000140a147211 */ /* 0x004fc800078018ff */
[----:B------:R-:W-:-:S05]  /*2ac0*/  LEA.HI.X R21, R10, R21, R11, 0x3, P0 ;  /* 0x000000150a157211 */ /* 0x000fca00000f1c0b */
[----:B------:R-:W2:Y:S02]  /*2ad0*/  LD.E.64 R10, desc[UR36][R20.64] ;  /* 0x00000024140a7980 */ /* 0x000ea4000c101b00 */
[----:B--2---:R-:W-:-:S07]  /*2ae0*/  DADD R10, R10, R8 ;  /* 0x000000000a0a7229 */ /* 0x004fce0000000008 */
[----:B------:R3:W-:Y:S04]  /*2af0*/  ST.E.64 desc[UR36][R20.64], R10 ;  /* 0x0000000a14007985 */ /* 0x0007e8000c101b24 */
[----:B------:R3:W-:Y:S04]  /*2b00*/  STG.E.U8 desc[UR36][R18.64+0x4], RZ ;  /* 0x000004ff12007986 */ /* 0x0007e8000c101124 */
[----:B0-----:R-:W2:Y:S04]  /*2b10*/  LDG.E.64 R14, desc[UR36][R18.64+0x8] ;  /* 0x00000824120e7981 */ /* 0x001ea8000c1e1b00 */
[----:B------:R-:W2:Y:S02]  /*2b20*/  LDG.E.64 R6, desc[UR36][R6.64+0x18] ;  /* 0x0000182406067981 */ /* 0x000ea4000c1e1b00 */
[----:B--2---:R-:W-:-:S05]  /*2b30*/  IADD3 R32, P0, PT, R6, R14, RZ ;  /* 0x0000000e06207210 */ /* 0x004fca0007f1e0ff */
[----:B------:R-:W-:-:S05]  /*2b40*/  IMAD.X R33, R7, 0x1, R15, P0 ;  /* 0x0000000107217824 */ /* 0x000fca00000e060f */
[----:B------:R3:W-:Y:S04]  /*2b50*/  ST.E.U8 desc[UR36][R32.64], R0 ;  /* 0x0000000020007985 */ /* 0x0007e8000c101124 */
[----:B------:R-:W2:Y:S02]  /*2b60*/  LDG.E.64 R14, desc[UR36][R18.64+0x20] ;  /* 0x00002024120e7981 */ /* 0x000ea4000c1e1b00 */
[----:B--2---:R-:W-:-:S04]  /*2b70*/  LEA R14, P0, R6, R14, 0x3 ;  /* 0x0000000e060e7211 */ /* 0x004fc800078018ff */
[----:B------:R-:W-:-:S05]  /*2b80*/  LEA.HI.X R15, R6, R15, R7, 0x3, P0 ;  /* 0x0000000f060f7211 */ /* 0x000fca00000f1c07 */
[----:B------:R-:W2:Y:S01]  /*2b90*/  LD.E.64 R22, desc[UR36][R14.64] ;  /* 0x000000240e167980 */ /* 0x000ea2000c101b00 */
[----:B------:R-:W-:-:S05]  /*2ba0*/  IADD3 R12, P0, PT, R12, 0x4, RZ ;  /* 0x000000040c0c7810 */ /* 0x000fca0007f1e0ff */
[----:B------:R-:W-:Y:S01]  /*2bb0*/  IMAD.X R13, RZ, RZ, R13, P0 ;  /* 0x000000ffff0d7224 */ /* 0x000fe200000e060d */
[----:B------:R-:W-:-:S04]  /*2bc0*/  ISETP.GE.U32.AND P0, PT, R12, R4, PT ;  /* 0x000000040c00720c */ /* 0x000fc80003f06070 */
[----:B------:R-:W-:Y:S01]  /*2bd0*/  ISETP.GE.U32.AND.EX P0, PT, R13, R5, PT, P0 ;  /* 0x000000050d00720c */ /* 0x000fe20003f06100 */
[----:B--2---:R-:W-:-:S07]  /*2be0*/  DADD R22, R22, R8 ;  /* 0x0000000016167229 */ /* 0x004fce0000000008 */
[----:B------:R3:W-:Y:S04]  /*2bf0*/  ST.E.64 desc[UR36][R14.64], R22 ;  /* 0x000000160e007985 */ /* 0x0007e8000c101b24 */
[----:B------:R3:W-:Y:S01]  /*2c00*/  STG.E.U8 desc[UR36][R18.64+0x4], RZ ;  /* 0x000004ff12007986 */ /* 0x0007e2000c101124 */
[----:B------:R-:W-:Y:S05]  /*2c10*/  @!P0 BRA `(.L_x_71) ;  /* 0xfffffffc001c8947 */ /* 0x000fea000383ffff */
.L_x_66:
[----:B------:R-:W-:Y:S05]  /*2c20*/  BSYNC.RECONVERGENT B0 ;  /* 0x0000000000007941 */ /* 0x000fea0003800200 */
.L_x_65:
[----:B------:R-:W-:Y:S05]  /*2c30*/  BRA `(.L_x_30) ;  /* 0x0000001800947947 */ /* 0x000fea0003800000 */
.L_x_106:
        /* <DEDUP_REMOVED lines=12> */
[----:B------:R-:W-:Y:S01]  /*2d00*/  IMAD.X R11, RZ, RZ, R7, P0 ;  /* 0x000000ffff0b7224 */ /* 0x000fe200000e0607 */
[----:B------:R-:W-:-:S04]  /*2d10*/  ISETP.NE.U32.AND P0, PT, R6, RZ, PT ;  /* 0x000000ff0600720c */ /* 0x000fc80003f05070 */
[----:B------:R0:W-:Y:S01]  /*2d20*/  ST.E.64 desc[UR36][R4.64], R10 ;  /* 0x0000000a04007985 */ /* 0x0001e2000c101b24 */
[----:B------:R-:W-:-:S13]  /*2d30*/  ISETP.NE.AND.EX P0, PT, R7, RZ, PT, P0 ;  /* 0x000000ff0700720c */ /* 0x000fda0003f05300 */
[----:B0-----:R-:W-:Y:S05]  /*2d40*/  @P0 BRA `(.L_x_30) ;  /* 0x0000001800500947 */ /* 0x001fea0003800000 */
[----:B------:R-:W2:Y:S01]  /*2d50*/  LDG.E.64 R4, desc[UR36][R18.64+0x28] ;  /* 0x0000282412047981 */ /* 0x000ea2000c1e1b00 */
[----:B------:R-:W-:-:S04]  /*2d60*/  MOV R0, 0x18 ;  /* 0x0000001800007802 */ /* 0x000fc80000000f00 */
[----:B------:R0:W1:Y:S01]  /*2d70*/  LDC.64 R6, c[0x4][R0] ;  /* 0x0100000000067b82 */ /* 0x0000620000000a00 */
[C---:B--2---:R-:W-:Y:S01]  /*2d80*/  SHF.L.U64.HI R5, R4.reuse, 0x2, R5 ;  /* 0x0000000204057819 */ /* 0x044fe20000010205 */
[----:B01----:R-:W-:-:S07]  /*2d90*/  IMAD.SHL.U32 R4, R4, 0x4, RZ ;  /* 0x0000000404047824 */ /* 0x003fce00078e00ff */
[----:B------:R-:W-:-:S07]  /*2da0*/  LEPC R20, `(.L_x_72) ;  /* 0x000000001014794e */ /* 0x000fce0000000000 */
[----:B-----5:R-:W-:Y:S05]  /*2db0*/  CALL.ABS.NOINC R6 ;  /* 0x0000000006007343 */ /* 0x020fea0003c00000 */
.L_x_72:
[----:B------:R-:W2:Y:S01]  /*2dc0*/  LDG.E.64 R6, desc[UR36][R18.64+0x28] ;  /* 0x0000282412067981 */ /* 0x000ea2000c1e1b00 */
[----:B------:R-:W-:Y:S01]  /*2dd0*/  BSSY.RECONVERGENT B0, `(.L_x_73) ;  /* 0x000000f000007945 */ /* 0x000fe20003800200 */
[----:B--2---:R-:W-:-:S04]  /*2de0*/  ISETP.NE.U32.AND P0, PT, R6, RZ, PT ;  /* 0x000000ff0600720c */ /* 0x004fc80003f05070 */
[----:B------:R-:W-:-:S13]  /*2df0*/  ISETP.NE.AND.EX P0, PT, R7, RZ, PT, P0 ;  /* 0x000000ff0700720c */ /* 0x000fda0003f05300 */
[----:B------:R-:W-:Y:S05]  /*2e00*/  @!P0 BRA `(.L_x_74) ;  /* 0x00000000002c8947 */ /* 0x000fea0003800000 */
[----:B------:R-:W-:Y:S02]  /*2e10*/  IMAD.MOV.U32 R3, RZ, RZ, RZ ;  /* 0x000000ffff037224 */ /* 0x000fe400078e00ff */
[----:B------:R-:W-:-:S07]  /*2e20*/  IMAD.MOV.U32 R0, RZ, RZ, RZ ;  /* 0x000000ffff007224 */ /* 0x000fce00078e00ff */
.L_x_75:
[----:B------:R-:W-:-:S04]  /*2e30*/  LEA R8, P0, R3, R4, 0x2 ;  /* 0x0000000403087211 */ /* 0x000fc800078010ff */
[----:B------:R-:W-:-:S05]  /*2e40*/  LEA.HI.X R9, R3, R5, R0, 0x2, P0 ;  /* 0x0000000503097211 */ /* 0x000fca00000f1400 */
[----:B------:R0:W-:Y:S04]  /*2e50*/  ST.E desc[UR36][R8.64], RZ ;  /* 0x000000ff08007985 */ /* 0x0001e8000c101924 */
[----:B------:R-:W2:Y:S01]  /*2e60*/  LDG.E.64 R6, desc[UR36][R18.64+0x28] ;  /* 0x0000282412067981 */ /* 0x000ea2000c1e1b00 */
[----:B------:R-:W-:-:S05]  /*2e70*/  IADD3 R3, P0, PT, R3, 0x1, RZ ;  /* 0x0000000103037810 */ /* 0x000fca0007f1e0ff */
[----:B------:R-:W-:Y:S01]  /*2e80*/  IMAD.X R0, RZ, RZ, R0, P0 ;  /* 0x000000ffff007224 */ /* 0x000fe200000e0600 */
[----:B--2---:R-:W-:-:S04]  /*2e90*/  ISETP.GT.U32.AND P0, PT, R6, R3, PT ;  /* 0x000000030600720c */ /* 0x004fc80003f04070 */
[----:B------:R-:W-:-:S13]  /*2ea0*/  ISETP.GT.U32.AND.EX P0, PT, R7, R0, PT, P0 ;  /* 0x000000000700720c */ /* 0x000fda0003f04100 */
[----:B0-----:R-:W-:Y:S05]  /*2eb0*/  @P0 BRA `(.L_x_75) ;  /* 0xfffffffc00dc0947 */ /* 0x001fea000383ffff */
.L_x_74:
[----:B------:R-:W-:Y:S05]  /*2ec0*/  BSYNC.RECONVERGENT B0 ;  /* 0x0000000000007941 */ /* 0x000fea0003800200 */
.L_x_73:
[----:B------:R-:W2:Y:S01]  /*2ed0*/  LDG.E.64 R6, desc[UR36][R16.64] ;  /* 0x0000002410067981 */ /* 0x000ea2000c1e1b00 */
[----:B------:R-:W-:Y:S01]  /*2ee0*/  BSSY.RECONVERGENT B0, `(.L_x_76) ;  /* 0x0000098000007945 */ /* 0x000fe20003800200 */
[----:B--2---:R-:W-:-:S04]  /*2ef0*/  ISETP.GE.U32.AND P0, PT, R6, R22, PT ;  /* 0x000000160600720c */ /* 0x004fc80003f06070 */
[----:B------:R-:W-:-:S13]  /*2f00*/  ISETP.GE.U32.AND.EX P0, PT, R7, R23, PT, P0 ;  /* 0x000000170700720c */ /* 0x000fda0003f06100 */
[----:B------:R-:W-:Y:S05]  /*2f10*/  @P0 BRA `(.L_x_77) ;  /* 0x0000000800500947 */ /* 0x000fea0003800000 */
        /* <DEDUP_REMOVED lines=19> */
[----:B------:R-:W-:-:S06]  /*3050*/  LEA.HI.X R15, R12, R15, R13, 0x3, P0 ;  /* 0x0000000f0c0f7211 */ /* 0x000fcc00000f1c0d */
[----:B------:R-:W2:Y:S02]  /*3060*/  LD.E.64 R14, desc[UR36][R14.64] ;  /* 0x000000240e0e7980 */ /* 0x000ea4000c101b00 */
[----:B--2---:R-:W-:-:S04]  /*3070*/  LEA R12, P0, R14, R4, 0x2 ;  /* 0x000000040e0c7211 */ /* 0x004fc800078010ff */
[----:B------:R-:W-:-:S05]  /*3080*/  LEA.HI.X R13, R14, R5, R15, 0x2, P0 ;  /* 0x000000050e0d7211 */ /* 0x000fca00000f140f */
[----:B------:R-:W2:Y:S01]  /*3090*/  LD.E R0, desc[UR36][R12.64] ;  /* 0x000000240c007980 */ /* 0x000ea2000c101900 */
[----:B------:R-:W-:-:S04]  /*30a0*/  ISETP.NE.U32.AND P0, PT, R10, 0x1, PT ;  /* 0x000000010a00780c */ /* 0x000fc80003f05070 */
[----:B------:R-:W-:Y:S01]  /*30b0*/  ISETP.NE.AND.EX P0, PT, RZ, RZ, PT, P0 ;  /* 0x000000ffff00720c */ /* 0x000fe20003f05300 */
[----:B--2---:R-:W-:-:S05]  /*30c0*/  VIADD R29, R0, 0x1 ;  /* 0x00000001001d7836 */ /* 0x004fca0000000000 */
[----:B------:R0:W-:Y:S04]  /*30d0*/  ST.E desc[UR36][R12.64], R29 ;  /* 0x0000001d0c007985 */ /* 0x0001e8000c101924 */
[----:B------:R0:W-:Y:S01]  /*30e0*/  STG.E.U8 desc[UR36][R18.64+0x4], RZ ;  /* 0x000004ff12007986 */ /* 0x0001e2000c101124 */
[----:B------:R-:W-:-:S05]  /*30f0*/  IADD3 R0, P1, PT, R6, 0x1, RZ ;  /* 0x0000000106007810 */ /* 0x000fca0007f3e0ff */
[----:B------:R-:W-:Y:S01]  /*3100*/  IMAD.X R3, RZ, RZ, R7, P1 ;  /* 0x000000ffff037224 */ /* 0x000fe200008e0607 */
[----:B------:R-:W-:Y:S07]  /*3110*/  @!P0 BRA `(.L_x_79) ;  /* 0x0000000000948947 */ /* 0x000fee0003800000 */
[----:B0-----:R-:W2:Y:S04]  /*3120*/  LDG.E.64 R12, desc[UR36][R8.64+0x8] ;  /* 0x00000824080c7981 */ /* 0x001ea8000c1e1b00 */
[----:B------:R-:W2:Y:S02]  /*3130*/  LDG.E.64 R14, desc[UR36][R18.64+0x8] ;  /* 0x00000824120e7981 */ /* 0x000ea4000c1e1b00 */
        /* <DEDUP_REMOVED lines=12> */
[----:B--2---:R-:W-:Y:S01]  /*3200*/  VIADD R29, R0, 0x1 ;  /* 0x00000001001d7836 */ /* 0x004fe20000000000 */
[----:B------:R-:W-:-:S04]  /*3210*/  IADD3 R0, P1, PT, R6, 0x2, RZ ;  /* 0x0000000206007810 */ /* 0x000fc80007f3e0ff */
[----:B------:R1:W-:Y:S01]  /*3220*/  ST.E desc[UR36][R12.64], R29 ;  /* 0x0000001d0c007985 */ /* 0x0003e2000c101924 */
[----:B------:R-:W-:-:S03]  /*3230*/  IMAD.X R3, RZ, RZ, R7, P1 ;  /* 0x000000ffff037224 */ /* 0x000fc600008e0607 */
[----:B------:R1:W-:Y:S03]  /*3240*/  STG.E.U8 desc[UR36][R18.64+0x4], RZ ;  /* 0x000004ff12007986 */ /* 0x0003e6000c101124 */
[----:B------:R-:W-:Y:S05]  /*3250*/  @!P0 BRA `(.L_x_79) ;  /* 0x0000000000448947 */ /* 0x000fea0003800000 */
[----:B------:R-:W2:Y:S04]  /*3260*/  LDG.E.64 R8, desc[UR36][R8.64+0x10] ;  /* 0x0000102408087981 */ /* 0x000ea8000c1e1b00 */
[----:B-1----:R-:W2:Y:S02]  /*3270*/  LDG.E.64 R12, desc[UR36][R18.64+0x8] ;  /* 0x00000824120c7981 */ /* 0x002ea4000c1e1b00 */
[----:B--2---:R-:W-:-:S05]  /*3280*/  IADD3 R20, P0, PT, R8, R12, RZ ;  /* 0x0000000c08147210 */ /* 0x004fca0007f1e0ff */
[----:B------:R-:W-:-:S05]  /*3290*/  IMAD.X R21, R9, 0x1, R13, P0 ;  /* 0x0000000109157824 */ /* 0x000fca00000e060d */
[----:B------:R2:W-:Y:S04]  /*32a0*/  ST.E.U8 desc[UR36][R20.64], R11 ;  /* 0x0000000b14007985 */ /* 0x0005e8000c101124 */
[----:B------:R-:W3:Y:S02]  /*32b0*/  LDG.E.64 R12, desc[UR36][R18.64+0x20] ;  /* 0x00002024120c7981 */ /* 0x000ee4000c1e1b00 */
[----:B---3--:R-:W-:-:S04]  /*32c0*/  LEA R12, P0, R8, R12, 0x3 ;  /* 0x0000000c080c7211 */ /* 0x008fc800078018ff */
[----:B------:R-:W-:-:S06]  /*32d0*/  LEA.HI.X R13, R8, R13, R9, 0x3, P0 ;  /* 0x0000000d080d7211 */ /* 0x000fcc00000f1c09 */
[----:B------:R-:W3:Y:S02]  /*32e0*/  LD.E.64 R12, desc[UR36][R12.64] ;  /* 0x000000240c0c7980 */ /* 0x000ee4000c101b00 */
[----:B---3--:R-:W-:-:S04]  /*32f0*/  LEA R14, P0, R12, R4, 0x2 ;  /* 0x000000040c0e7211 */ /* 0x008fc800078010ff */
[----:B------:R-:W-:-:S05]  /*3300*/  LEA.HI.X R15, R12, R5, R13, 0x2, P0 ;  /* 0x000000050c0f7211 */ /* 0x000fca00000f140d */
[----:B------:R-:W3:Y:S02]  /*3310*/  LD.E R0, desc[UR36][R14.64] ;  /* 0x000000240e007980 */ /* 0x000ee4000c101900 */
[----:B---3--:R-:W-:Y:S01]  /*3320*/  VIADD R9, R0, 0x1 ;  /* 0x0000000100097836 */ /* 0x008fe20000000000 */
[----:B------:R-:W-:-:S04]  /*3330*/  IADD3 R0, P0, PT, R6, 0x3, RZ ;  /* 0x0000000306007810 */ /* 0x000fc80007f1e0ff */
[----:B------:R2:W-:Y:S01]  /*3340*/  ST.E desc[UR36][R14.64], R9 ;  /* 0x000000090e007985 */ /* 0x0005e2000c101924 */
[----:B------:R-:W-:-:S03]  /*3350*/  IMAD.X R3, RZ, RZ, R7, P0 ;  /* 0x000000ffff037224 */ /* 0x000fc600000e0607 */
[----:B------:R2:W-:Y:S05]  /*3360*/  STG.E.U8 desc[UR36][R18.64+0x4], RZ ;  /* 0x000004ff12007986 */ /* 0x0005ea000c101124 */
.L_x_79:
[----:B------:R-:W-:Y:S05]  /*3370*/  BSYNC.RECONVERGENT B1 ;  /* 0x0000000000017941 */ /* 0x000fea0003800200 */
.L_x_78:
[----:B------:R-:W-:-:S04]  /*3380*/  IADD3 R6, P1, PT, R6, -R22, RZ ;  /* 0x8000001606067210 */ /* 0x000fc80007f3e0ff */
[----:B------:R-:W-:Y:S01]  /*3390*/  ISETP.GT.U32.AND P0, PT, R6, -0x4, PT ;  /* 0xfffffffc0600780c */ /* 0x000fe20003f04070 */
[----:B------:R-:W-:-:S05]  /*33a0*/  IMAD.X R6, R7, 0x1, ~R23, P1 ;  /* 0x0000000107067824 */ /* 0x000fca00008e0e17 */
[----:B------:R-:W-:-:S13]  /*33b0*/  ISETP.GT.U32.AND.EX P0, PT, R6, -0x1, PT, P0 ;  /* 0xffffffff0600780c */ /* 0x000fda0003f04100 */
[----:B------:R-:W-:Y:S05]  /*33c0*/  @P0 BRA `(.L_x_77) ;  /* 0x0000000400240947 */ /* 0x000fea0003800000 */
[----:B------:R-:W3:Y:S02]  /*33d0*/  LDCU.64 UR4, c[0x0][0x398] ;  /* 0x00007300ff0477ac */ /* 0x000ee40008000a00 */
[----:B---3--:R-:W-:-:S04]  /*33e0*/  LEA R6, P0, R0, UR4, 0x3 ;  /* 0x0000000400067c11 */ /* 0x008fc8000f8018ff */
[----:B------:R-:W-:Y:S02]  /*33f0*/  IADD3 R6, P1, PT, R6, 0x10, RZ ;  /* 0x0000001006067810 */ /* 0x000fe40007f3e0ff */
[----:B------:R-:W-:-:S05]  /*3400*/  LEA.HI.X R7, R0, UR5, R3, 0x3, P0 ;  /* 0x0000000500077c11 */ /* 0x000fca00080f1c03 */
[----:B------:R-:W-:-:S07]  /*3410*/  IMAD.X R7, RZ, RZ, R7, P1 ;  /* 0x000000ffff077224 */ /* 0x000fce00008e0607 */
.L_x_80:
[----:B--23--:R-:W2:Y:S04]  /*3420*/  LDG.E.64 R8, desc[UR36][R18.64+0x8] ;  /* 0x0000082412087981 */ /* 0x00cea8000c1e1b00 */
[----:B01----:R-:W2:Y:S02]  /*3430*/  LDG.E.64 R10, desc[UR36][R6.64+-0x10] ;  /* 0xfffff024060a7981 */ /* 0x003ea4000c1e1b00 */
[----:B--2---:R-:W-:Y:S01]  /*3440*/  IADD3 R14, P0, PT, R10, R8, RZ ;  /* 0x000000080a0e7210 */ /* 0x004fe20007f1e0ff */
[----:B------:R-:W-:-:S04]  /*3450*/  IMAD.MOV.U32 R8, RZ, RZ, 0x1 ;  /* 0x00000001ff087424 */ /* 0x000fc800078e00ff */
[----:B------:R-:W-:-:S05]  /*3460*/  IMAD.X R15, R11, 0x1, R9, P0 ;  /* 0x000000010b0f7824 */ /* 0x000fca00000e0609 */
[----:B------:R0:W-:Y:S04]  /*3470*/  ST.E.U8 desc[UR36][R14.64], R8 ;  /* 0x000000080e007985 */ /* 0x0001e8000c101124 */
[----:B------:R-:W2:Y:S02]  /*3480*/  LDG.E.64 R12, desc[UR36][R18.64+0x20] ;  /* 0x00002024120c7981 */ /* 0x000ea4000c1e1b00 */
[----:B--2---:R-:W-:-:S04]  /*3490*/  LEA R20, P0, R10, R12, 0x3 ;  /* 0x0000000c0a147211 */ /* 0x004fc800078018ff */
[----:B------:R-:W-:-:S05]  /*34a0*/  LEA.HI.X R21, R10, R13, R11, 0x3, P0 ;  /* 0x0000000d0a157211 */ /* 0x000fca00000f1c0b */
[----:B------:R-:W2:Y:S02]  /*34b0*/  LD.E.64 R10, desc[UR36][R20.64] ;  /* 0x00000024140a7980 */ /* 0x000ea4000c101b00 */
[----:B--2---:R-:W-:-:S04]  /*34c0*/  LEA R12, P0, R10, R4, 0x2 ;  /* 0x000000040a0c7211 */ /* 0x004fc800078010ff */
[----:B------:R-:W-:-:S05]  /*34d0*/  LEA.HI.X R13, R10, R5, R11, 0x2, P0 ;  /* 0x000000050a0d7211 */ /* 0x000fca00000f140b */
[----:B------:R-:W2:Y:S02]  /*34e0*/  LD.E R9, desc[UR36][R12.64] ;  /* 0x000000240c097980 */ /* 0x000ea4000c101900 */
[----:B--2---:R-:W-:-:S05]  /*34f0*/  VIADD R9, R9, 0x1 ;  /* 0x0000000109097836 */ /* 0x004fca0000000000 */
[----:B------:R1:W-:Y:S04]  /*3500*/  ST.E desc[UR36][R12.64], R9 ;  /* 0x000000090c007985 */ /* 0x0003e8000c101924 */
[----:B------:R-:W-:Y:S04]  /*3510*/  STG.E.U8 desc[UR36][R18.64+0x4], RZ ;  /* 0x000004ff12007986 */ /* 0x000fe8000c101124 */
        /* <DEDUP_REMOVED lines=8> */
[----:B------:R-:W1:Y:S02]  /*35a0*/  LD.E.64 R10, desc[UR36][R20.64] ;  /* 0x00000024140a7980 */ /* 0x000e64000c101b00 */
[----:B-1----:R-:W-:-:S04]  /*35b0*/  LEA R12, P0, R10, R4, 0x2 ;  /* 0x000000040a0c7211 */ /* 0x002fc800078010ff */
[----:B------:R-:W-:-:S05]  /*35c0*/  LEA.HI.X R13, R10, R5, R11, 0x2, P0 ;  /* 0x000000050a0d7211 */ /* 0x000fca00000f140b */
[----:B------:R-:W2:Y:S02]  /*35d0*/  LD.E R9, desc[UR36][R12.64] ;  /* 0x000000240c097980 */ /* 0x000ea4000c101900 */
[----:B--2---:R-:W-:-:S05]  /*35e0*/  VIADD R9, R9, 0x1 ;  /* 0x0000000109097836 */ /* 0x004fca0000000000 */
[----:B------:R1:W-:Y:S04]  /*35f0*/  ST.E desc[UR36][R12.64], R9 ;  /* 0x000000090c007985 */ /* 0x0003e8000c101924 */
[----:B------:R-:W-:Y:S04]  /*3600*/  STG.E.U8 desc[UR36][R18.64+0x4], RZ ;  /* 0x000004ff12007986 */ /* 0x000fe8000c101124 */
[----:B------:R-:W0:Y:S04]  /*3610*/  LDG.E.64 R14, desc[UR36][R18.64+0x8] ;  /* 0x00000824120e7981 */ /* 0x000e28000c1e1b00 */
[----:B------:R-:W0:Y:S02]  /*3620*/  LDG.E.64 R10, desc[UR36][R6.64] ;  /* 0x00000024060a7981 */ /* 0x000e24000c1e1b00 */
[----:B0-----:R-:W-:-:S05]  /*3630*/  IADD3 R30, P0, PT, R10, R14, RZ ;  /* 0x0000000e0a1e7210 */ /* 0x001fca0007f1e0ff */
        /* <DEDUP_REMOVED lines=11> */
[----:B------:R3:W-:Y:S04]  /*36f0*/  STG.E.U8 desc[UR36][R18.64+0x4], RZ ;  /* 0x000004ff12007986 */ /* 0x0007e8000c101124 */
        /* <DEDUP_REMOVED lines=11> */
[----:B------:R-:W2:Y:S01]  /*37b0*/  LD.E R9, desc[UR36][R12.64] ;  /* 0x000000240c097980 */ /* 0x000ea2000c101900 */
[----:B------:R-:W-:Y:S02]  /*37c0*/  IADD3 R0, P0, PT, R0, 0x4, RZ ;  /* 0x0000000400007810 */ /* 0x000fe40007f1e0ff */
[----:B------:R-:W-:-:S03]  /*37d0*/  IADD3 R6, P1, PT, R6, 0x20, RZ ;  /* 0x0000002006067810 */ /* 0x000fc60007f3e0ff */
[----:B------:R-:W-:Y:S01]  /*37e0*/  IMAD.X R3, RZ, RZ, R3, P0 ;  /* 0x000000ffff037224 */ /* 0x000fe200000e0603 */
[----:B------:R-:W-:Y:S01]  /*37f0*/  ISETP.GE.U32.AND P0, PT, R0, R22, PT ;  /* 0x000000160000720c */ /* 0x000fe20003f06070 */
[----:B------:R-:W-:-:S03]  /*3800*/  IMAD.X R7, RZ, RZ, R7, P1 ;  /* 0x000000ffff077224 */ /* 0x000fc600008e0607 */
[----:B------:R-:W-:Y:S01]  /*3810*/  ISETP.GE.U32.AND.EX P0, PT, R3, R23, PT, P0 ;  /* 0x000000170300720c */ /* 0x000fe20003f06100 */
[----:B--2---:R-:W-:-:S05]  /*3820*/  VIADD R9, R9, 0x1 ;  /* 0x0000000109097836 */ /* 0x004fca0000000000 */
[----:B------:R3:W-:Y:S04]  /*3830*/  ST.E desc[UR36][R12.64], R9 ;  /* 0x000000090c007985 */ /* 0x0007e8000c101924 */
[----:B------:R3:W-:Y:S03]  /*3840*/  STG.E.U8 desc[UR36][R18.64+0x4], RZ ;  /* 0x000004ff12007986 */ /* 0x0007e6000c101124 */
[----:B------:R-:W-:Y:S05]  /*3850*/  @!P0 BRA `(.L_x_80) ;  /* 0xfffffff800f08947 */ /* 0x000fea000383ffff */
.L_x_77:
[----:B------:R-:W-:Y:S05]  /*3860*/  BSYNC.RECONVERGENT B0 ;  /* 0x0000000000007941 */ /* 0x000fea0003800200 */
.L_x_76:
[----:B--23--:R-:W2:Y:S01]  /*3870*/  LDG.E.64 R8, desc[UR36][R18.64+0x28] ;  /* 0x0000282412087981 */ /* 0x00cea2000c1e1b00 */
[----:B------:R-:W-:Y:S01]  /*3880*/  BSSY.RECONVERGENT B0, `(.L_x_81) ;  /* 0x00000d8000007945 */ /* 0x000fe20003800200 */
[----:B------:R-:W-:Y:S02]  /*3890*/  IMAD.MOV.U32 R6, RZ, RZ, -0x1 ;  /* 0xffffffffff067424 */ /* 0x000fe400078e00ff */
[----:B------:R-:W-:Y:S01]  /*38a0*/  IMAD.MOV.U32 R7, RZ, RZ, -0x1 ;  /* 0xffffffffff077424 */ /* 0x000fe200078e00ff */
[----:B--2---:R-:W-:-:S04]  /*38b0*/  ISETP.NE.U32.AND P0, PT, R8, RZ, PT ;  /* 0x000000ff0800720c */ /* 0x004fc80003f05070 */
[----:B------:R-:W-:-:S13]  /*38c0*/  ISETP.NE.AND.EX P0, PT, R9, RZ, PT, P0 ;  /* 0x000000ff0900720c */ /* 0x000fda0003f05300 */
[----:B------:R-:W-:Y:S05]  /*38d0*/  @!P0 BRA `(.L_x_82) ;  /* 0x0000000c00488947 */ /* 0x000fea0003800000 */
[----:B------:R-:W-:Y:S01]  /*38e0*/  ISETP.GE.U32.AND P0, PT, R8, 0x10, PT ;  /* 0x000000100800780c */ /* 0x000fe20003f06070 */
[----:B------:R-:W-:Y:S01]  /*38f0*/  BSSY.RECONVERGENT B1, `(.L_x_83) ;  /* 0x000005a000017945 */ /* 0x000fe20003800200 */
[----:B------:R-:W-:Y:S01]  /*3900*/  IMAD.MOV.U32 R3, RZ, RZ, -0x1 ;  /* 0xffffffffff037424 */ /* 0x000fe200078e00ff */
[----:B01----:R-:W-:Y:S02]  /*3910*/  CS2R R10, SRZ ;  /* 0x00000000000a7805 */ /* 0x003fe4000001ff00 */
[----:B------:R-:W-:Y:S01]  /*3920*/  ISETP.GE.U32.AND.EX P0, PT, R9, RZ, PT, P0 ;  /* 0x000000ff0900720c */ /* 0x000fe20003f06100 */
[----:B------:R-:W-:-:S12]  /*3930*/  IMAD.MOV.U32 R0, RZ, RZ, -0x1 ;  /* 0xffffffffff007424 */ /* 0x000fd800078e00ff */
[----:B------:R-:W-:Y:S05]  /*3940*/  @!P0 BRA `(.L_x_84) ;  /* 0x0000000400508947 */ /* 0x000fea0003800000 */
[----:B------:R-:W-:Y:S01]  /*3950*/  BSSY.RECONVERGENT B2, `(.L_x_85) ;  /* 0x0000051000027945 */ /* 0x000fe20003800200 */
[----:B------:R-:W-:Y:S01]  /*3960*/  IMAD.MOV.U32 R3, RZ, RZ, -0x1 ;  /* 0xffffffffff037424 */ /* 0x000fe200078e00ff */
[----:B------:R-:W-:-:S07]  /*3970*/  CS2R R10, SRZ ;  /* 0x00000000000a7805 */ /* 0x000fce000001ff00 */
.L_x_86:
[C---:B------:R-:W-:Y:S01]  /*3980*/  IMAD.SHL.U32 R7, R10.reuse, 0x4, RZ ;  /* 0x000000040a077824 */ /* 0x040fe200078e00ff */
[----:B------:R-:W-:-:S04]  /*3990*/  SHF.L.U64.HI R6, R10, 0x2, R11 ;  /* 0x000000020a067819 */ /* 0x000fc8000001020b */
[CC--:B------:R-:W-:Y:S02]  /*39a0*/  IADD3 R32, P0, PT, R7.reuse, R4.reuse, RZ ;  /* 0x0000000407207210 */ /* 0x0c0fe40007f1e0ff */
[----:B------:R-:W-:Y:S02]  /*39b0*/  LOP3.LUT R7, R7, 0xffffffc0, RZ, 0xc0, !PT ;  /* 0xffffffc007077812 */ /* 0x000fe400078ec0ff */
[C---:B------:R-:W-:Y:S01]  /*39c0*/  LOP3.LUT R12, R6.reuse, 0x3, RZ, 0xc0, !PT ;  /* 0x00000003060c7812 */ /* 0x040fe200078ec0ff */
[----:B------:R-:W-:Y:S01]  /*39d0*/  IMAD.X R33, R6, 0x1, R5, P0 ;  /* 0x0000000106217824 */ /* 0x000fe200000e0605 */
[----:B------:R-:W-:-:S04]  /*39e0*/  IADD3 R6, P0, PT, R7, R4, RZ ;  /* 0x0000000407067210 */ /* 0x000fc80007f1e0ff */
[----:B------:R-:W2:Y:S01]  /*39f0*/  LD.E R31, desc[UR36][R32.64] ;  /* 0x00000024201f7980 */ /* 0x000ea2000c101900 */
[----:B------:R-:W-:-:S05]  /*3a00*/  IMAD.X R7, R12, 0x1, R5, P0 ;  /* 0x000000010c077824 */ /* 0x000fca00000e0605 */
[----:B------:R-:W3:Y:S04]  /*3a10*/  LD.E R35, desc[UR36][R6.64+0x4] ;  /* 0x0000042406237980 */ /* 0x000ee8000c101900 */
[----:B------:R-:W4:Y:S04]  /*3a20*/  LD.E R29, desc[UR36][R6.64+0x8] ;  /* 0x00000824061d7980 */ /* 0x000f28000c101900 */
[----:B------:R-:W5:Y:S04]  /*3a30*/  LD.E R30, desc[UR36][R6.64+0xc] ;  /* 0x00000c24061e7980 */ /* 0x000f68000c101900 */
        /* <DEDUP_REMOVED lines=9> */
[----:B------:R-:W5:Y:S01]  /*3ad0*/  LD.E R33, desc[UR36][R6.64+0x34] ;  /* 0x0000342406217980 */ /* 0x000f62000c101900 */
[----:B--2---:R-:W-:-:S04]  /*3ae0*/  VIMNMX R32, PT, PT, R31, R0, !PT ;  /* 0x000000001f207248 */ /* 0x004fc80007fe0100 */
[----:B---3--:R-:W-:Y:S02]  /*3af0*/  ISETP.GT.AND P3, PT, R35, R32, PT ;  /* 0x000000202300720c */ /* 0x008fe40003f64270 */
[----:B------:R-:W-:Y:S02]  /*3b00*/  VIMNMX R36, PT, PT, R32, R35, !PT ;  /* 0x0000002320247248 */ /* 0x000fe40007fe0100 */
[----:B------:R-:W2:Y:S04]  /*3b10*/  LD.E R32, desc[UR36][R6.64+0x38] ;  /* 0x0000382406207980 */ /* 0x000ea8000c101900 */
[----:B------:R0:W3:Y:S01]  /*3b20*/  LD.E R35, desc[UR36][R6.64+0x3c] ;  /* 0x00003c2406237980 */ /* 0x0000e2000c101900 */
[----:B----4-:R-:W-:Y:S02]  /*3b30*/  ISETP.GT.AND P0, PT, R29, R36, PT ;  /* 0x000000241d00720c */ /* 0x010fe40003f04270 */
[----:B------:R-:W-:-:S02]  /*3b40*/  VIMNMX R29, PT, PT, R36, R29, !PT ;  /* 0x0000001d241d7248 */ /* 0x000fc40007fe0100 */
[----:B------:R-:W-:Y:S02]  /*3b50*/  ISETP.GT.AND P2, PT, R31, R0, PT ;  /* 0x000000001f00720c */ /* 0x000fe40003f44270 */
[----:B-----5:R-:W-:Y:S02]  /*3b60*/  VIMNMX R31, PT, PT, R29, R30, !PT ;  /* 0x0000001e1d1f7248 */ /* 0x020fe40007fe0100 */
[----:B------:R-:W-:Y:S02]  /*3b70*/  ISETP.GT.AND P1, PT, R30, R29, PT ;  /* 0x0000001d1e00720c */ /* 0x000fe40003f24270 */
[----:B------:R-:W-:Y:S02]  /*3b80*/  VIMNMX R0, PT, PT, R31, R12, !PT ;  /* 0x0000000c1f007248 */ /* 0x000fe40007fe0100 */
[----:B------:R-:W-:Y:S02]  /*3b90*/  SEL R3, R10, R3, P2 ;  /* 0x000000030a037207 */ /* 0x000fe40001000000 */
[----:B------:R-:W-:Y:S01]  /*3ba0*/  VIMNMX R29, PT, PT, R0, R13, !PT ;  /* 0x0000000d001d7248 */ /* 0x000fe20007fe0100 */
[----:B------:R-:W-:Y:S01]  /*3bb0*/  @P3 VIADD R3, R10, 0x1 ;  /* 0x000000010a033836 */ /* 0x000fe20000000000 */
[----:B------:R-:W-:-:S02]  /*3bc0*/  ISETP.GT.AND P2, PT, R12, R31, PT ;  /* 0x0000001f0c00720c */ /* 0x000fc40003f44270 */
[----:B------:R-:W-:Y:S02]  /*3bd0*/  ISETP.GT.AND P3, PT, R13, R0, PT ;  /* 0x000000000d00720c */ /* 0x000fe40003f64270 */
[----:B------:R-:W-:Y:S01]  /*3be0*/  VIMNMX R0, PT, PT, R29, R14, !PT ;  /* 0x0000000e1d007248 */ /* 0x000fe20007fe0100 */
[----:B------:R-:W-:Y:S01]  /*3bf0*/  @P0 VIADD R3, R10, 0x2 ;  /* 0x000000020a030836 */ /* 0x000fe20000000000 */
[----:B------:R-:W-:Y:S02]  /*3c00*/  ISETP.GT.AND P0, PT, R14, R29, PT ;  /* 0x0000001d0e00720c */ /* 0x000fe40003f04270 */
[----:B0-----:R-:W-:Y:S01]  /*3c10*/  VIMNMX R7, PT, PT, R0, R15, !PT ;  /* 0x0000000f00077248 */ /* 0x001fe20007fe0100 */
[C---:B------:R-:W-:Y:S01]  /*3c20*/  @P1 VIADD R3, R10.reuse, 0x3 ;  /* 0x000000030a031836 */ /* 0x040fe20000000000 */
[----:B------:R-:W-:Y:S02]  /*3c30*/  ISETP.GT.AND P1, PT, R15, R0, PT ;  /* 0x000000000f00720c */ /* 0x000fe40003f24270 */
[----:B------:R-:W-:Y:S01]  /*3c40*/  VIMNMX R0, PT, PT, R7, R20, !PT ;  /* 0x0000001407007248 */ /* 0x000fe20007fe0100 */
[----:B------:R-:W-:Y:S01]  /*3c50*/  @P2 VIADD R3, R10, 0x4 ;  /* 0x000000040a032836 */ /* 0x000fe20000000000 */
[----:B------:R-:W-:-:S02]  /*3c60*/  ISETP.GT.AND P2, PT, R20, R7, PT ;  /* 0x000000071400720c */ /* 0x000fc40003f44270 */
[----:B------:R-:W-:Y:S01]  /*3c70*/  VIMNMX R7, PT, PT, R0, R21, !PT ;  /* 0x0000001500077248 */ /* 0x000fe20007fe0100 */
[C---:B------:R-:W-:Y:S01]  /*3c80*/  @P3 VIADD R3, R10.reuse, 0x5 ;  /* 0x000000050a033836 */ /* 0x040fe20000000000 */
[----:B------:R-:W-:Y:S02]  /*3c90*/  ISETP.GT.AND P3, PT, R21, R0, PT ;  /* 0x000000001500720c */ /* 0x000fe40003f64270 */
[----:B------:R-:W-:Y:S01]  /*3ca0*/  VIMNMX R0, PT, PT, R7, R22, !PT ;  /* 0x0000001607007248 */ /* 0x000fe20007fe0100 */
[----:B------:R-:W-:Y:S01]  /*3cb0*/  @P0 VIADD R3, R10, 0x6 ;  /* 0x000000060a030836 */ /* 0x000fe20000000000 */
[----:B------:R-:W-:Y:S01]  /*3cc0*/  ISETP.GT.AND P0, PT, R22, R7, PT ;  /* 0x000000071600720c */ /* 0x000fe20003f04270 */
[----:B------:R-:W-:Y:S01]  /*3cd0*/  @P1 VIADD R3, R10, 0x7 ;  /* 0x000000070a031836 */ /* 0x000fe20000000000 */
[----:B------:R-:W-:Y:S02]  /*3ce0*/  VIMNMX R7, PT, PT, R0, R23, !PT ;  /* 0x0000001700077248 */ /* 0x000fe40007fe0100 */
[----:B------:R-:W-:-:S02]  /*3cf0*/  ISETP.GT.AND P1, PT, R23, R0, PT ;  /* 0x000000001700720c */ /* 0x000fc40003f24270 */
[----:B------:R-:W-:Y:S01]  /*3d00*/  VIMNMX R0, PT, PT, R7, R34, !PT ;  /* 0x0000002207007248 */ /* 0x000fe20007fe0100 */
[----:B------:R-:W-:Y:S01]  /*3d10*/  @P2 VIADD R3, R10, 0x8 ;  /* 0x000000080a032836 */ /* 0x000fe20000000000 */
[----:B------:R-:W-:Y:S02]  /*3d20*/  ISETP.GT.AND P2, PT, R34, R7, PT ;  /* 0x000000072200720c */ /* 0x000fe40003f44270 */
[----:B------:R-:W-:Y:S01]  /*3d30*/  VIMNMX R7, PT, PT, R0, R33, !PT ;  /* 0x0000002100077248 */ /* 0x000fe20007fe0100 */
[C---:B------:R-:W-:Y:S01]  /*3d40*/  @P3 VIADD R3, R10.reuse, 0x9 ;  /* 0x000000090a033836 */ /* 0x040fe20000000000 */
[----:B------:R-:W-:Y:S01]  /*3d50*/  ISETP.GT.AND P3, PT, R33, R0, PT ;  /* 0x000000002100720c */ /* 0x000fe20003f64270 */
[----:B------:R-:W-:-:S04]  /*3d60*/  @P0 VIADD R3, R10, 0xa ;  /* 0x0000000a0a030836 */ /* 0x000fc80000000000 */
[----:B------:R-:W-:-:S04]  /*3d70*/  @P1 VIADD R3, R10, 0xb ;  /* 0x0000000b0a031836 */ /* 0x000fc80000000000 */
[----:B------:R-:W-:-:S04]  /*3d80*/  @P2 VIADD R3, R10, 0xc ;  /* 0x0000000c0a032836 */ /* 0x000fc80000000000 */
[----:B------:R-:W-:Y:S01]  /*3d90*/  @P3 VIADD R3, R10, 0xd ;  /* 0x0000000d0a033836 */ /* 0x000fe20000000000 */
[----:B--2---:R-:W-:Y:S02]  /*3da0*/  VIMNMX R0, PT, PT, R7, R32, !PT ;  /* 0x0000002007007248 */ /* 0x004fe40007fe0100 */
[----:B------:R-:W-:Y:S02]  /*3db0*/  ISETP.GT.AND P0, PT, R32, R7, PT ;  /* 0x000000072000720c */ /* 0x000fe40003f04270 */
[----:B---3--:R-:W-:Y:S02]  /*3dc0*/  ISETP.GT.AND P1, PT, R35, R0, PT ;  /* 0x000000002300720c */ /* 0x008fe40003f24270 */
[----:B------:R-:W-:-:S09]  /*3dd0*/  LOP3.LUT R7, R8, 0xfffffff0, RZ, 0xc0, !PT ;  /* 0xfffffff008077812 */ /* 0x000fd200078ec0ff */
[C---:B------:R-:W-:Y:S02]  /*3de0*/  @P0 VIADD R3, R10.reuse, 0xe ;  /* 0x0000000e0a030836 */ /* 0x040fe40000000000 */
[C---:B------:R-:W-:Y:S01]  /*3df0*/  @P1 VIADD R3, R10.reuse, 0xf ;  /* 0x0000000f0a031836 */ /* 0x040fe20000000000 */
[----:B------:R-:W-:-:S05]  /*3e00*/  IADD3 R10, P0, PT, R10, 0x10, RZ ;  /* 0x000000100a0a7810 */ /* 0x000fca0007f1e0ff */
[----:B------:R-:W-:Y:S01]  /*3e10*/  IMAD.X R11, RZ, RZ, R11, P0 ;  /* 0x000000ffff0b7224 */ /* 0x000fe200000e060b */
[----:B------:R-:W-:-:S04]  /*3e20*/  ISETP.NE.U32.AND P0, PT, R10, R7, PT ;  /* 0x000000070a00720c */ /* 0x000fc80003f05070 */
[----:B------:R-:W-:Y:S02]  /*3e30*/  ISETP.NE.AND.EX P0, PT, R11, R9, PT, P0 ;  /* 0x000000090b00720c */ /* 0x000fe40003f05300 */
[----:B------:R-:W-:-:S11]  /*3e40*/  VIMNMX R0, PT, PT, R0, R35, !PT ;  /* 0x0000002300007248 */ /* 0x000fd60007fe0100 */
[----:B------:R-:W-:Y:S05]  /*3e50*/  @P0 BRA `(.L_x_86) ;  /* 0xfffffff800c80947 */ /* 0x000fea000383ffff */
[----:B------:R-:W-:Y:S05]  /*3e60*/  BSYNC.RECONVERGENT B2 ;  /* 0x0000000000027941 */ /* 0x000fea0003800200 */
.L_x_85:
[----:B------:R-:W-:Y:S02]  /*3e70*/  IMAD.MOV.U32 R10, RZ, RZ, R7 ;  /* 0x000000ffff0a7224 */ /* 0x000fe400078e0007 */
[----:B------:R-:W-:-:S07]  /*3e80*/  IMAD.MOV.U32 R11, RZ, RZ, R9 ;  /* 0x000000ffff0b7224 */ /* 0x000fce00078e0009 */
.L_x_84:
[----:B------:R-:W-:Y:S05]  /*3e90*/  BSYNC.RECONVERGENT B1 ;  /* 0x0000000000017941 */ /* 0x000fea0003800200 */
.L_x_83:
[----:B------:R-:W-:Y:S01]  /*3ea0*/  LOP3.LUT R6, R8, 0xf, RZ, 0xc0, !PT ;  /* 0x0000000f08067812 */ /* 0x000fe200078ec0ff */
[----:B------:R-:W-:Y:S03]  /*3eb0*/  BSSY.RECONVERGENT B1, `(.L_x_87) ;  /* 0x0000072000017945 */ /* 0x000fe60003800200 */
[----:B------:R-:W-:-:S04]  /*3ec0*/  ISETP.NE.U32.AND P0, PT, R6, RZ, PT ;  /* 0x000000ff0600720c */ /* 0x000fc80003f05070 */
[----:B------:R-:W-:-:S13]  /*3ed0*/  ISETP.NE.AND.EX P0, PT, RZ, RZ, PT, P0 ;  /* 0x000000ffff00720c */ /* 0x000fda0003f05300 */
[----:B------:R-:W-:Y:S05]  /*3ee0*/  @!P0 BRA `(.L_x_88) ;  /* 0x0000000400b88947 */ /* 0x000fea0003800000 */
[----:B------:R-:W-:Y:S01]  /*3ef0*/  ISETP.GE.U32.AND P1, PT, R6, 0x8, PT ;  /* 0x000000080600780c */ /* 0x000fe20003f26070 */
[----:B------:R-:W-:Y:S01]  /*3f00*/  BSSY.RECONVERGENT B2, `(.L_x_89) ;  /* 0x0000030000027945 */ /* 0x000fe20003800200 */
[----:B------:R-:W-:Y:S02]  /*3f10*/  LOP3.LUT R29, R8, 0x7, RZ, 0xc0, !PT ;  /* 0x00000007081d7812 */ /* 0x000fe400078ec0ff */
[----:B------:R-:W-:Y:S02]  /*3f20*/  ISETP.GE.U32.AND.EX P1, PT, RZ, RZ, PT, P1 ;  /* 0x000000ffff00720c */ /* 0x000fe40003f26110 */
[----:B------:R-:W-:-:S04]  /*3f30*/  ISETP.NE.U32.AND P0, PT, R29, RZ, PT ;  /* 0x000000ff1d00720c */ /* 0x000fc80003f05070 */
[----:B------:R-:W-:-:S07]  /*3f40*/  ISETP.NE.AND.EX P0, PT, RZ, RZ, PT, P0 ;  /* 0x000000ffff00720c */ /* 0x000fce0003f05300 */
[----:B------:R-:W-:Y:S06]  /*3f50*/  @!P1 BRA `(.L_x_90) ;  /* 0x0000000000a89947 */ /* 0x000fec0003800000 */
[C---:B------:R-:W-:Y:S01]  /*3f60*/  IMAD.SHL.U32 R7, R10.reuse, 0x4, RZ ;  /* 0x000000040a077824 */ /* 0x040fe200078e00ff */
[----:B------:R-:W-:-:S04]  /*3f70*/  SHF.L.U64.HI R6, R10, 0x2, R11 ;  /* 0x000000020a067819 */ /* 0x000fc8000001020b */
[CC--:B------:R-:W-:Y:S02]  /*3f80*/  IADD3 R12, P1, PT, R7.reuse, R4.reuse, RZ ;  /* 0x00000004070c7210 */ /* 0x0c0fe40007f3e0ff */
[----:B------:R-:W-:Y:S02]  /*3f90*/  LOP3.LUT R7, R7, 0xfffffffc, RZ, 0xc0, !PT ;  /* 0xfffffffc07077812 */ /* 0x000fe400078ec0ff */
[C---:B------:R-:W-:Y:S01]  /*3fa0*/  LOP3.LUT R14, R6.reuse, 0x3, RZ, 0xc0, !PT ;  /* 0x00000003060e7812 */ /* 0x040fe200078ec0ff */
[----:B------:R-:W-:Y:S01]  /*3fb0*/  IMAD.X R13, R6, 0x1, R5, P1 ;  /* 0x00000001060d7824 */ /* 0x000fe200008e0605 */
[----:B------:R-:W-:-:S05]  /*3fc0*/  IADD3 R6, P1, PT, R7, R4, RZ ;  /* 0x0000000407067210 */ /* 0x000fca0007f3e0ff */
[----:B------:R-:W-:Y:S01]  /*3fd0*/  IMAD.X R7, R14, 0x1, R5, P1 ;  /* 0x000000010e077824 */ /* 0x000fe200008e0605 */
[----:B------:R-:W2:Y:S04]  /*3fe0*/  LD.E R13, desc[UR36][R12.64] ;  /* 0x000000240c0d7980 */ /* 0x000ea8000c101900 */
[----:B------:R-:W3:Y:S04]  /*3ff0*/  LD.E R14, desc[UR36][R6.64+0x4] ;  /* 0x00000424060e7980 */ /* 0x000ee8000c101900 */
[----:B------:R-:W4:Y:S04]  /*4000*/  LD.E R20, desc[UR36][R6.64+0x8] ;  /* 0x0000082406147980 */ /* 0x000f28000c101900 */
[----:B------:R-:W5:Y:S04]  /*4010*/  LD.E R22, desc[UR36][R6.64+0xc] ;  /* 0x00000c2406167980 */ /* 0x000f68000c101900 */
[----:B------:R-:W5:Y:S04]  /*4020*/  LD.E R21, desc[UR36][R6.64+0x10] ;  /* 0x0000102406157980 */ /* 0x000f68000c101900 */
[----:B------:R-:W5:Y:S04]  /*4030*/  LD.E R30, desc[UR36][R6.64+0x14] ;  /* 0x00001424061e7980 */ /* 0x000f68000c101900 */
[----:B------:R-:W5:Y:S04]  /*4040*/  LD.E R23, desc[UR36][R6.64+0x18] ;  /* 0x0000182406177980 */ /* 0x000f68000c101900 */
[----:B------:R-:W5:Y:S01]  /*4050*/  LD.E R31, desc[UR36][R6.64+0x1c] ;  /* 0x00001c24061f7980 */ /* 0x000f62000c101900 */
[----:B--2---:R-:W-:-:S02]  /*4060*/  VIMNMX R11, PT, PT, R0, R13, !PT ;  /* 0x0000000d000b7248 */ /* 0x004fc40007fe0100 */
[----:B------:R-:W-:Y:S02]  /*4070*/  ISETP.GT.AND P3, PT, R13, R0, PT ;  /* 0x000000000d00720c */ /* 0x000fe40003f64270 */
[----:B---3--:R-:W-:Y:S02]  /*4080*/  VIMNMX R15, PT, PT, R11, R14, !PT ;  /* 0x0000000e0b0f7248 */ /* 0x008fe40007fe0100 */
[----:B------:R-:W-:Y:S02]  /*4090*/  ISETP.GT.AND P4, PT, R14, R11, PT ;  /* 0x0000000b0e00720c */ /* 0x000fe40003f84270 */
[----:B----4-:R-:W-:Y:S02]  /*40a0*/  VIMNMX R11, PT, PT, R15, R20, !PT ;  /* 0x000000140f0b7248 */ /* 0x010fe40007fe0100 */
[----:B------:R-:W-:Y:S02]  /*40b0*/  ISETP.GT.AND P1, PT, R20, R15, PT ;  /* 0x0000000f1400720c */ /* 0x000fe40003f24270 */
[----:B-----5:R-:W-:-:S02]  /*40c0*/  VIMNMX R0, PT, PT, R11, R22, !PT ;  /* 0x000000160b007248 */ /* 0x020fc40007fe0100 */
[----:B------:R-:W-:Y:S02]  /*40d0*/  ISETP.GT.AND P2, PT, R22, R11, PT ;  /* 0x0000000b1600720c */ /* 0x000fe40003f44270 */
[----:B------:R-:W-:Y:S02]  /*40e0*/  VIMNMX R11, PT, PT, R0, R21, !PT ;  /* 0x00000015000b7248 */ /* 0x000fe40007fe0100 */
[C---:B------:R-:W-:Y:S01]  /*40f0*/  SEL R3, R10.reuse, R3, P3 ;  /* 0x000000030a037207 */ /* 0x040fe20001800000 */
[C---:B------:R-:W-:Y:S01]  /*4100*/  @P4 VIADD R3, R10.reuse, 0x1 ;  /* 0x000000010a034836 */ /* 0x040fe20000000000 */
[----:B------:R-:W-:Y:S02]  /*4110*/  ISETP.GT.AND P3, PT, R21, R0, PT ;  /* 0x000000001500720c */ /* 0x000fe40003f64270 */
[----:B------:R-:W-:Y:S01]  /*4120*/  VIMNMX R0, PT, PT, R11, R30, !PT ;  /* 0x0000001e0b007248 */ /* 0x000fe20007fe0100 */
[----:B------:R-:W-:Y:S01]  /*4130*/  @P1 VIADD R3, R10, 0x2 ;  /* 0x000000020a031836 */ /* 0x000fe20000000000 */
[----:B------:R-:W-:Y:S01]  /*4140*/  ISETP.GT.AND P4, PT, R30, R11, PT ;  /* 0x0000000b1e00720c */ /* 0x000fe20003f84270 */
[----:B------:R-:W-:Y:S01]  /*4150*/  IMAD.MOV.U32 R11, RZ, RZ, RZ ;  /* 0x000000ffff0b7224 */ /* 0x000fe200078e00ff */
[----:B------:R-:W-:Y:S01]  /*4160*/  ISETP.GT.AND P1, PT, R23, R0, PT ;  /* 0x000000001700720c */ /* 0x000fe20003f24270 */
[----:B------:R-:W-:Y:S01]  /*4170*/  @P2 VIADD R3, R10, 0x3 ;  /* 0x000000030a032836 */ /* 0x000fe20000000000 */
[----:B------:R-:W-:-:S04]  /*4180*/  VIMNMX R0, PT, PT, R0, R23, !PT ;  /* 0x0000001700007248 */ /* 0x000fc80007fe0100 */
[----:B------:R-:W-:Y:S01]  /*4190*/  ISETP.GT.AND P2, PT, R31, R0, PT ;  /* 0x000000001f00720c */ /* 0x000fe20003f44270 */
[----:B------:R-:W-:Y:S01]  /*41a0*/  @P3 VIADD R3, R10, 0x4 ;  /* 0x000000040a033836 */ /* 0x000fe20000000000 */
[----:B------:R-:W-:-:S03]  /*41b0*/  VIMNMX R0, PT, PT, R0, R31, !PT ;  /* 0x0000001f00007248 */ /* 0x000fc60007fe0100 */
[C---:B------:R-:W-:Y:S02]  /*41c0*/  @P4 VIADD R3, R10.reuse, 0x5 ;  /* 0x000000050a034836 */ /* 0x040fe40000000000 */
[----:B------:R-:W-:-:S06]  /*41d0*/  @P1 VIADD R3, R10, 0x6 ;  /* 0x000000060a031836 */ /* 0x000fcc0000000000 */
[C---:B------:R-:W-:Y:S02]  /*41e0*/  @P2 VIADD R3, R10.reuse, 0x7 ;  /* 0x000000070a032836 */ /* 0x040fe40000000000 */
[----:B------:R-:W-:-:S07]  /*41f0*/  VIADD R10, R10, 0x8 ;  /* 0x000000080a0a7836 */ /* 0x000fce0000000000 */
.L_x_90:
[----:B------:R-:W-:Y:S05]  /*4200*/  BSYNC.RECONVERGENT B2 ;  /* 0x0000000000027941 */ /* 0x000fea0003800200 */
.L_x_89:
        /* <DEDUP_REMOVED lines=19> */
[----:B------:R-:W5:Y:S01]  /*4340*/  LD.E R20, desc[UR36][R6.64+0xc] ;  /* 0x00000c2406147980 */ /* 0x000f62000c101900 */
[----:B--2---:R-:W-:-:S02]  /*4350*/  VIMNMX R11, PT, PT, R0, R9, !PT ;  /* 0x00000009000b7248 */ /* 0x004fc40007fe0100 */
[----:B------:R-:W-:Y:S02]  /*4360*/  ISETP.GT.AND P1, PT, R9, R0, PT ;  /* 0x000000000900720c */ /* 0x000fe40003f24270 */
[----:B---3--:R-:W-:Y:S02]  /*4370*/  VIMNMX R13, PT, PT, R11, R12, !PT ;  /* 0x0000000c0b0d7248 */ /* 0x008fe40007fe0100 */
[----:B------:R-:W-:Y:S01]  /*4380*/  ISETP.GT.AND P2, PT, R12, R11, PT ;  /* 0x0000000b0c00720c */ /* 0x000fe20003f44270 */
[----:B------:R-:W-:Y:S01]  /*4390*/  IMAD.MOV.U32 R11, RZ, RZ, RZ ;  /* 0x000000ffff0b7224 */ /* 0x000fe200078e00ff */
[----:B----4-:R-:W-:Y:S02]  /*43a0*/  ISETP.GT.AND P3, PT, R14, R13, PT ;  /* 0x0000000d0e00720c */ /* 0x010fe40003f64270 */
[----:B------:R-:W-:Y:S02]  /*43b0*/  VIMNMX R13, PT, PT, R13, R14, !PT ;  /* 0x0000000e0d0d7248 */ /* 0x000fe40007fe0100 */
[----:B------:R-:W-:-:S02]  /*43c0*/  SEL R3, R10, R3, P1 ;  /* 0x000000030a037207 */ /* 0x000fc40000800000 */
[----:B-----5:R-:W-:Y:S02]  /*43d0*/  ISETP.GT.AND P4, PT, R20, R13, PT ;  /* 0x0000000d1400720c */ /* 0x020fe40003f84270 */
[----:B------:R-:W-:-:S03]  /*43e0*/  VIMNMX R0, PT, PT, R13, R20, !PT ;  /* 0x000000140d007248 */ /* 0x000fc60007fe0100 */
[C---:B------:R-:W-:Y:S02]  /*43f0*/  @P2 VIADD R3, R10.reuse, 0x1 ;  /* 0x000000010a032836 */ /* 0x040fe40000000000 */
[----:B------:R-:W-:-:S06]  /*4400*/  @P3 VIADD R3, R10, 0x2 ;  /* 0x000000020a033836 */ /* 0x000fcc0000000000 */
[C---:B------:R-:W-:Y:S02]  /*4410*/  @P4 VIADD R3, R10.reuse, 0x3 ;  /* 0x000000030a034836 */ /* 0x040fe40000000000 */
[----:B------:R-:W-:-:S07]  /*4420*/  VIADD R10, R10, 0x4 ;  /* 0x000000040a0a7836 */ /* 0x000fce0000000000 */
.L_x_92:
[----:B------:R-:W-:Y:S05]  /*4430*/  BSYNC.RECONVERGENT B2 ;  /* 0x0000000000027941 */ /* 0x000fea0003800200 */
.L_x_91:
[----:B------:R-:W-:Y:S05]  /*4440*/  @!P0 BRA `(.L_x_88) ;  /* 0x0000000000608947 */ /* 0x000fea0003800000 */
[C---:B------:R-:W-:Y:S01]  /*4450*/  IMAD.SHL.U32 R9, R10.reuse, 0x4, RZ ;  /* 0x000000040a097824 */ /* 0x040fe200078e00ff */
[----:B------:R-:W-:-:S04]  /*4460*/  SHF.L.U64.HI R8, R10, 0x2, R11 ;  /* 0x000000020a087819 */ /* 0x000fc8000001020b */
[----:B------:R-:W-:-:S05]  /*4470*/  IADD3 R6, P0, PT, R9, R4, RZ ;  /* 0x0000000409067210 */ /* 0x000fca0007f1e0ff */
[----:B------:R-:W-:-:S06]  /*4480*/  IMAD.X R7, R8, 0x1, R5, P0 ;  /* 0x0000000108077824 */ /* 0x000fcc00000e0605 */
[----:B------:R-:W2:Y:S01]  /*4490*/  LD.E R7, desc[UR36][R6.64] ;  /* 0x0000002406077980 */ /* 0x000ea2000c101900 */
[----:B------:R-:W-:-:S04]  /*44a0*/  ISETP.NE.U32.AND P0, PT, R15, 0x1, PT ;  /* 0x000000010f00780c */ /* 0x000fc80003f05070 */
[----:B------:R-:W-:Y:S02]  /*44b0*/  ISETP.NE.AND.EX P0, PT, RZ, RZ, PT, P0 ;  /* 0x000000ffff00720c */ /* 0x000fe40003f05300 */
[CC--:B--2---:R-:W-:Y:S02]  /*44c0*/  ISETP.GT.AND P1, PT, R7.reuse, R0.reuse, PT ;  /* 0x000000000700720c */ /* 0x0c4fe40003f24270 */
[----:B------:R-:W-:Y:S02]  /*44d0*/  VIMNMX R11, PT, PT, R7, R0, !PT ;  /* 0x00000000070b7248 */ /* 0x000fe40007fe0100 */
[----:B------:R-:W-:-:S07]  /*44e0*/  SEL R3, R10, R3, P1 ;  /* 0x000000030a037207 */ /* 0x000fce0000800000 */
[----:B------:R-:W-:Y:S05]  /*44f0*/  @!P0 BRA `(.L_x_88) ;  /* 0x0000000000348947 */ /* 0x000fea0003800000 */
[----:B------:R-:W-:Y:S02]  /*4500*/  LOP3.LUT R7, R9, 0xfffffffc, RZ, 0xc0, !PT ;  /* 0xfffffffc09077812 */ /* 0x000fe400078ec0ff */
[----:B------:R-:W-:Y:S02]  /*4510*/  ISETP.NE.U32.AND P0, PT, R15, 0x2, PT ;  /* 0x000000020f00780c */ /* 0x000fe40003f05070 */
[----:B------:R-:W-:Y:S02]  /*4520*/  LOP3.LUT R0, R8, 0x3, RZ, 0xc0, !PT ;  /* 0x0000000308007812 */ /* 0x000fe400078ec0ff */
[----:B------:R-:W-:Y:S02]  /*4530*/  IADD3 R6, P1, PT, R7, R4, RZ ;  /* 0x0000000407067210 */ /* 0x000fe40007f3e0ff */
[----:B------:R-:W-:-:S03]  /*4540*/  ISETP.NE.AND.EX P0, PT, RZ, RZ, PT, P0 ;  /* 0x000000ffff00720c */ /* 0x000fc60003f05300 */
[----:B------:R-:W-:-:S05]  /*4550*/  IMAD.X R7, R0, 0x1, R5, P1 ;  /* 0x0000000100077824 */ /* 0x000fca00008e0605 */
[----:B------:R-:W2:Y:S05]  /*4560*/  LD.E R0, desc[UR36][R6.64+0x4] ;  /* 0x0000042406007980 */ /* 0x000eaa000c101900 */
[----:B------:R-:W3:Y:S01]  /*4570*/  @P0 LD.E R8, desc[UR36][R6.64+0x8] ;  /* 0x0000082406080980 */ /* 0x000ee2000c101900 */
[----:B--2---:R-:W-:Y:S02]  /*4580*/  ISETP.GT.AND P1, PT, R0, R11, PT ;  /* 0x0000000b0000720c */ /* 0x004fe40003f24270 */
[----:B------:R-:W-:-:S04]  /*4590*/  VIMNMX R11, PT, PT, R11, R0, !PT ;  /* 0x000000000b0b7248 */ /* 0x000fc80007fe0100 */
[----:B---3--:R-:W-:-:S07]  /*45a0*/  ISETP.GT.AND P2, PT, R8, R11, P0 ;  /* 0x0000000b0800720c */ /* 0x008fce0000744270 */
[----:B------:R-:W-:-:S06]  /*45b0*/  @P1 VIADD R3, R10, 0x1 ;  /* 0x000000010a031836 */ /* 0x000fcc0000000000 */
[----:B------:R-:W-:-:S07]  /*45c0*/  @P2 VIADD R3, R10, 0x2 ;  /* 0x000000020a032836 */ /* 0x000fce0000000000 */
.L_x_88:
[----:B------:R-:W-:Y:S05]  /*45d0*/  BSYNC.RECONVERGENT B1 ;  /* 0x0000000000017941 */ /* 0x000fea0003800200 */
.L_x_87:
[--C-:B------:R-:W-:Y:S01]  /*45e0*/  SHF.R.S32.HI R7, RZ, 0x1f, R3.reuse ;  /* 0x0000001fff077819 */ /* 0x100fe20000011403 */
[----:B------:R-:W-:-:S07]  /*45f0*/  IMAD.MOV.U32 R6, RZ, RZ, R3 ;  /* 0x000000ffff067224 */ /* 0x000fce00078e0003 */
.L_x_82:
[----:B------:R-:W-:Y:S05]  /*4600*/  BSYNC.RECONVERGENT B0 ;  /* 0x0000000000007941 */ /* 0x000fea0003800200 */
.L_x_81:
[----:B01----:R-:W2:Y:S01]  /*4610*/  LDG.E.64 R18, desc[UR36][R18.64+0x20] ;  /* 0x0000202412127981 */ /* 0x003ea2000c1e1b00 */
[----:B------:R-:W-:-:S04]  /*4620*/  MOV R0, 0x20 ;  /* 0x0000002000007802 */ /* 0x000fc80000000f00 */
[----:B------:R0:W1:Y:S01]  /*4630*/  LDC.64 R8, c[0x4][R0] ;  /* 0x0100000000087b82 */ /* 0x0000620000000a00 */
[----:B--2---:R-:W-:-:S05]  /*4640*/  IADD3 R10, P0, PT, R18, R25, RZ ;  /* 0x00000019120a7210 */ /* 0x004fca0007f1e0ff */
[----:B------:R-:W-:-:S05]  /*4650*/  IMAD.X R11, R19, 0x1, R26, P0 ;  /* 0x00000001130b7824 */ /* 0x000fca00000e061a */
[----:B-1----:R0:W-:Y:S03]  /*4660*/  ST.E.64 desc[UR36][R10.64], R6 ;  /* 0x000000060a007985 */ /* 0x0021e6000c101b24 */
[----:B------:R-:W-:-:S07]  /*4670*/  LEPC R20, `(.L_x_30) ;  /* 0x000000001014794e */ /* 0x000fce0000000000 */
[----:B0-----:R-:W-:Y:S05]  /*4680*/  CALL.ABS.NOINC R8 ;  /* 0x0000000008007343 */ /* 0x001fea0003c00000 */
.L_x_30:
[----:B------:R-:W-:Y:S05]  /*4690*/  BSYNC.RECONVERGENT B6 ;  /* 0x0000000000067941 */ /* 0x000fea0003800200 */
.L_x_29:
[----:B------:R-:W-:-:S13]  /*46a0*/  ISETP.NE.AND P6, PT, R27, RZ, PT ;  /* 0x000000ff1b00720c */ /* 0x000fda0003fc5270 */
[----:B------:R-:W-:Y:S05]  /*46b0*/  @!P6 BRA `(.L_x_93) ;  /* 0xffffffb800a0e947 */ /* 0x000fea000383ffff */
[----:B------:R-:W-:Y:S05]  /*46c0*/  EXIT ;  /* 0x000000000000794d */ /* 0x000fea0003800000 */
        .weak           $__internal_0_$__cuda_sm20_div_rn_f64_full
        .type           $__internal_0_$__cuda_sm20_div_rn_f64_full,@function
        .size           $__internal_0_$__cuda_sm20_div_rn_f64_full,(.L_x_108 - $__internal_0_$__cuda_sm20_div_rn_f64_full)
$__internal_0_$__cuda_sm20_div_rn_f64_full:
[C---:B------:R-:W-:Y:S01]  /*46d0*/  FSETP.GEU.AND P0, PT, |R35|.reuse, 1.469367938527859385e-39, PT ;  /* 0x001000002300780b */ /* 0x040fe20003f0e200 */
[--C-:B------:R-:W-:Y:S01]  /*46e0*/  IMAD.MOV.U32 R10, RZ, RZ, R34.reuse ;  /* 0x000000ffff0a7224 */ /* 0x100fe200078e0022 */
[----:B------:R-:W-:Y:S01]  /*46f0*/  LOP3.LUT R8, R35, 0x800fffff, RZ, 0xc0, !PT ;  /* 0x800fffff23087812 */ /* 0x000fe200078ec0ff */
[----:B------:R-:W-:Y:S01]  /*4700*/  IMAD.MOV.U32 R11, RZ, RZ, R35 ;  /* 0x000000ffff0b7224 */ /* 0x000fe200078e0023 */
[C---:B------:R-:W-:Y:S01]  /*4710*/  FSETP.GEU.AND P2, PT, |R13|.reuse, 1.469367938527859385e-39, PT ;  /* 0x001000000d00780b */ /* 0x040fe20003f4e200 */
[----:B------:R-:W-:Y:S01]  /*4720*/  IMAD.MOV.U32 R14, RZ, RZ, 0x1 ;  /* 0x00000001ff0e7424 */ /* 0x000fe200078e00ff */
[----:B------:R-:W-:Y:S01]  /*4730*/  LOP3.LUT R9, R8, 0x3ff00000, RZ, 0xfc, !PT ;  /* 0x3ff0000008097812 */ /* 0x000fe200078efcff */
[----:B------:R-:W-:Y:S01]  /*4740*/  IMAD.MOV.U32 R8, RZ, RZ, R34 ;  /* 0x000000ffff087224 */ /* 0x000fe200078e0022 */
[----:B------:R-:W-:Y:S01]  /*4750*/  LOP3.LUT R3, R13, 0x7ff00000, RZ, 0xc0, !PT ;  /* 0x7ff000000d037812 */ /* 0x000fe200078ec0ff */
[----:B------:R-:W-:Y:S01]  /*4760*/  BSSY.RECONVERGENT B2, `(.L_x_94) ;  /* 0x0000050000027945 */ /* 0x000fe20003800200 */
[----:B------:R-:W-:-:S03]  /*4770*/  LOP3.LUT R34, R35, 0x7ff00000, RZ, 0xc0, !PT ;  /* 0x7ff0000023227812 */ /* 0x000fc600078ec0ff */
[----:B------:R-:W-:Y:S01]  /*4780*/  @!P0 DMUL R8, R10, 8.98846567431157953865e+307 ;  /* 0x7fe000000a088828 */ /* 0x000fe20000000000 */
[----:B------:R-:W-:Y:S01]  /*4790*/  ISETP.GE.U32.AND P1, PT, R3, R34, PT ;  /* 0x000000220300720c */ /* 0x000fe20003f26070 */
[----:B------:R-:W-:Y:S02]  /*47a0*/  IMAD.MOV.U32 R29, RZ, RZ, R3 ;  /* 0x000000ffff1d7224 */ /* 0x000fe400078e0003 */
[----:B------:R-:W-:Y:S02]  /*47b0*/  @!P2 LOP3.LUT R0, R11, 0x7ff00000, RZ, 0xc0, !PT ;  /* 0x7ff000000b00a812 */ /* 0x000fe400078ec0ff */
[----:B------:R-:W0:Y:S02]  /*47c0*/  MUFU.RCP64H R15, R9 ;  /* 0x00000009000f7308 */ /* 0x000e240000001800 */
[----:B------:R-:W-:Y:S01]  /*47d0*/  @!P2 ISETP.GE.U32.AND P3, PT, R3, R0, PT ;  /* 0x000000000300a20c */ /* 0x000fe20003f66070 */
[----:B------:R-:W-:Y:S01]  /*47e0*/  IMAD.MOV.U32 R0, RZ, RZ, 0x1ca00000 ;  /* 0x1ca00000ff007424 */ /* 0x000fe200078e00ff */
[----:B------:R-:W-:-:S04]  /*47f0*/  @!P0 LOP3.LUT R34, R9, 0x7ff00000, RZ, 0xc0, !PT ;  /* 0x7ff0000009228812 */ /* 0x000fc800078ec0ff */
[----:B------:R-:W-:-:S04]  /*4800*/  @!P2 SEL R23, R0, 0x63400000, !P3 ;  /* 0x634000000017a807 */ /* 0x000fc80005800000 */
[----:B------:R-:W-:-:S04]  /*4810*/  @!P2 LOP3.LUT R30, R23, 0x80000000, R13, 0xf8, !PT ;  /* 0x80000000171ea812 */ /* 0x000fc800078ef80d */
[----:B------:R-:W-:Y:S01]  /*4820*/  @!P2 LOP3.LUT R31, R30, 0x100000, RZ, 0xfc, !PT ;  /* 0x001000001e1fa812 */ /* 0x000fe200078efcff */
[----:B0-----:R-:W-:Y:S01]  /*4830*/  DFMA R20, R14, -R8, 1 ;  /* 0x3ff000000e14742b */ /* 0x001fe20000000808 */
[----:B------:R-:W-:-:S07]  /*4840*/  @!P2 IMAD.MOV.U32 R30, RZ, RZ, RZ ;  /* 0x000000ffff1ea224 */ /* 0x000fce00078e00ff */
[----:B------:R-:W-:-:S08]  /*4850*/  DFMA R20, R20, R20, R20 ;  /* 0x000000141414722b */ /* 0x000fd00000000014 */
[----:B------:R-:W-:Y:S01]  /*4860*/  DFMA R20, R14, R20, R14 ;  /* 0x000000140e14722b */ /* 0x000fe2000000000e */
[----:B------:R-:W-:Y:S01]  /*4870*/  SEL R15, R0, 0x63400000, !P1 ;  /* 0x63400000000f7807 */ /* 0x000fe20004800000 */
[----:B------:R-:W-:-:S03]  /*4880*/  IMAD.MOV.U32 R14, RZ, RZ, R12 ;  /* 0x000000ffff0e7224 */ /* 0x000fc600078e000c */
[----:B------:R-:W-:-:S03]  /*4890*/  LOP3.LUT R15, R15, 0x800fffff, R13, 0xf8, !PT ;  /* 0x800fffff0f0f7812 */ /* 0x000fc600078ef80d */
[----:B------:R-:W-:-:S03]  /*48a0*/  DFMA R22, R20, -R8, 1 ;  /* 0x3ff000001416742b */ /* 0x000fc60000000808 */
[----:B------:R-:W-:-:S05]  /*48b0*/  @!P2 DFMA R14, R14, 2, -R30 ;  /* 0x400000000e0ea82b */ /* 0x000fca000000081e */
[----:B------:R-:W-:-:S05]  /*48c0*/  DFMA R22, R20, R22, R20 ;  /* 0x000000161416722b */ /* 0x000fca0000000014 */
[----:B------:R-:W-:-:S03]  /*48d0*/  @!P2 LOP3.LUT R29, R15, 0x7ff00000, RZ, 0xc0, !PT ;  /* 0x7ff000000f1da812 */ /* 0x000fc600078ec0ff */
[----:B------:R-:W-:Y:S02]  /*48e0*/  DMUL R20, R22, R14 ;  /* 0x0000000e16147228 */ /* 0x000fe40000000000 */
[----:B------:R-:W-:-:S05]  /*48f0*/  VIADD R33, R29, 0xffffffff ;  /* 0xffffffff1d217836 */ /* 0x000fca0000000000 */
[----:B------:R-:W-:Y:S01]  /*4900*/  ISETP.GT.U32.AND P0, PT, R33, 0x7feffffe, PT ;  /* 0x7feffffe2100780c */ /* 0x000fe20003f04070 */
[----:B------:R-:W-:Y:S01]  /*4910*/  VIADD R33, R34, 0xffffffff ;  /* 0xffffffff22217836 */ /* 0x000fe20000000000 */
[----:B------:R-:W-:-:S04]  /*4920*/  DFMA R30, R20, -R8, R14 ;  /* 0x80000008141e722b */ /* 0x000fc8000000000e */
[----:B------:R-:W-:-:S04]  /*4930*/  ISETP.GT.U32.OR P0, PT, R33, 0x7feffffe, P0 ;  /* 0x7feffffe2100780c */ /* 0x000fc80000704470 */
[----:B------:R-:W-:-:S09]  /*4940*/  DFMA R30, R22, R30, R20 ;  /* 0x0000001e161e722b */ /* 0x000fd20000000014 */
[----:B------:R-:W-:Y:S05]  /*4950*/  @P0 BRA `(.L_x_95) ;  /* 0x00000000006c0947 */ /* 0x000fea0003800000 */
[----:B------:R-:W-:-:S04]  /*4960*/  LOP3.LUT R20, R11, 0x7ff00000, RZ, 0xc0, !PT ;  /* 0x7ff000000b147812 */ /* 0x000fc800078ec0ff */
[CC--:B------:R-:W-:Y:S02]  /*4970*/  VIADDMNMX R12, R3.reuse, -R20.reuse, 0xb9600000, !PT ;  /* 0xb9600000030c7446 */ /* 0x0c0fe40007800914 */
[----:B------:R-:W-:Y:S02]  /*4980*/  ISETP.GE.U32.AND P0, PT, R3, R20, PT ;  /* 0x000000140300720c */ /* 0x000fe40003f06070 */
[----:B------:R-:W-:Y:S02]  /*4990*/  VIMNMX R12, PT, PT, R12, 0x46a00000, PT ;  /* 0x46a000000c0c7848 */ /* 0x000fe40003fe0100 */
[----:B------:R-:W-:-:S05]  /*49a0*/  SEL R3, R0, 0x63400000, !P0 ;  /* 0x6340000000037807 */ /* 0x000fca0004000000 */
[----:B------:R-:W-:Y:S02]  /*49b0*/  IMAD.IADD R0, R12, 0x1, -R3 ;  /* 0x000000010c007824 */ /* 0x000fe400078e0a03 */
[----:B------:R-:W-:Y:S02]  /*49c0*/  IMAD.MOV.U32 R12, RZ, RZ, RZ ;  /* 0x000000ffff0c7224 */ /* 0x000fe400078e00ff */
[----:B------:R-:W-:-:S06]  /*49d0*/  VIADD R13, R0, 0x7fe00000 ;  /* 0x7fe00000000d7836 */ /* 0x000fcc0000000000 */
[----:B------:R-:W-:-:S10]  /*49e0*/  DMUL R20, R30, R12 ;  /* 0x0000000c1e147228 */ /* 0x000fd40000000000 */
[----:B------:R-:W-:-:S13]  /*49f0*/  FSETP.GTU.AND P0, PT, |R21|, 1.469367938527859385e-39, PT ;  /* 0x001000001500780b */ /* 0x000fda0003f0c200 */
[----:B------:R-:W-:Y:S05]  /*4a00*/  @P0 BRA `(.L_x_96) ;  /* 0x0000000000940947 */ /* 0x000fea0003800000 */
[----:B------:R-:W-:Y:S01]  /*4a10*/  DFMA R8, R30, -R8, R14 ;  /* 0x800000081e08722b */ /* 0x000fe2000000000e */
[----:B------:R-:W-:-:S09]  /*4a20*/  IMAD.MOV.U32 R12, RZ, RZ, RZ ;  /* 0x000000ffff0c7224 */ /* 0x000fd200078e00ff */
[C---:B------:R-:W-:Y:S02]  /*4a30*/  FSETP.NEU.AND P0, PT, R9.reuse, RZ, PT ;  /* 0x000000ff0900720b */ /* 0x040fe40003f0d000 */
[----:B------:R-:W-:-:S04]  /*4a40*/  LOP3.LUT R11, R9, 0x80000000, R11, 0x48, !PT ;  /* 0x80000000090b7812 */ /* 0x000fc800078e480b */
[----:B------:R-:W-:-:S07]  /*4a50*/  LOP3.LUT R13, R11, R13, RZ, 0xfc, !PT ;  /* 0x0000000d0b0d7212 */ /* 0x000fce00078efcff */
[----:B------:R-:W-:Y:S05]  /*4a60*/  @!P0 BRA `(.L_x_96) ;  /* 0x00000000007c8947 */ /* 0x000fea0003800000 */
[----:B------:R-:W-:Y:S01]  /*4a70*/  IMAD.MOV R9, RZ, RZ, -R0 ;  /* 0x000000ffff097224 */ /* 0x000fe200078e0a00 */
[----:B------:R-:W-:Y:S01]  /*4a80*/  DMUL.RP R12, R30, R12 ;  /* 0x0000000c1e0c7228 */ /* 0x000fe20000008000 */
[----:B------:R-:W-:Y:S01]  /*4a90*/  IMAD.MOV.U32 R8, RZ, RZ, RZ ;  /* 0x000000ffff087224 */ /* 0x000fe200078e00ff */
[----:B------:R-:W-:-:S05]  /*4aa0*/  IADD3 R3, PT, PT, -R0, -0x43300000, RZ ;  /* 0xbcd0000000037810 */ /* 0x000fca0007ffe1ff */
[----:B------:R-:W-:-:S03]  /*4ab0*/  DFMA R8, R20, -R8, R30 ;  /* 0x800000081408722b */ /* 0x000fc6000000001e */
[----:B------:R-:W-:-:S07]  /*4ac0*/  LOP3.LUT R11, R13, R11, RZ, 0x3c, !PT ;  /* 0x0000000b0d0b7212 */ /* 0x000fce00078e3cff */
[----:B------:R-:W-:-:S04]  /*4ad0*/  FSETP.NEU.AND P0, PT, |R9|, R3, PT ;  /* 0x000000030900720b */ /* 0x000fc80003f0d200 */
[----:B------:R-:W-:Y:S02]  /*4ae0*/  FSEL R20, R12, R20, !P0 ;  /* 0x000000140c147208 */ /* 0x000fe40004000000 */
[----:B------:R-:W-:Y:S01]  /*4af0*/  FSEL R21, R11, R21, !P0 ;  /* 0x000000150b157208 */ /* 0x000fe20004000000 */
[----:B------:R-:W-:Y:S06]  /*4b00*/  BRA `(.L_x_96) ;  /* 0x0000000000547947 */ /* 0x000fec0003800000 */
.L_x_95:
[----:B------:R-:W-:-:S14]  /*4b10*/  DSETP.NAN.AND P0, PT, R12, R12, PT ;  /* 0x0000000c0c00722a */ /* 0x000fdc0003f08000 */
[----:B------:R-:W-:Y:S05]  /*4b20*/  @P0 BRA `(.L_x_97) ;  /* 0x0000000000440947 */ /* 0x000fea0003800000 */
[----:B------:R-:W-:-:S14]  /*4b30*/  DSETP.NAN.AND P0, PT, R10, R10, PT ;  /* 0x0000000a0a00722a */ /* 0x000fdc0003f08000 */
[----:B------:R-:W-:Y:S05]  /*4b40*/  @P0 BRA `(.L_x_98) ;  /* 0x0000000000300947 */ /* 0x000fea0003800000 */
[----:B------:R-:W-:Y:S01]  /*4b50*/  ISETP.NE.AND P0, PT, R29, R34, PT ;  /* 0x000000221d00720c */ /* 0x000fe20003f05270 */
[----:B------:R-:W-:Y:S02]  /*4b60*/  IMAD.MOV.U32 R20, RZ, RZ, 0x0 ;  /* 0x00000000ff147424 */ /* 0x000fe400078e00ff */
[----:B------:R-:W-:-:S10]  /*4b70*/  IMAD.MOV.U32 R21, RZ, RZ, -0x80000 ;  /* 0xfff80000ff157424 */ /* 0x000fd400078e00ff */
[----:B------:R-:W-:Y:S05]  /*4b80*/  @!P0 BRA `(.L_x_96) ;  /* 0x0000000000348947 */ /* 0x000fea0003800000 */
[----:B------:R-:W-:Y:S02]  /*4b90*/  ISETP.NE.AND P0, PT, R29, 0x7ff00000, PT ;  /* 0x7ff000001d00780c */ /* 0x000fe40003f05270 */
[----:B------:R-:W-:Y:S02]  /*4ba0*/  LOP3.LUT R21, R13, 0x80000000, R11, 0x48, !PT ;  /* 0x800000000d157812 */ /* 0x000fe400078e480b */
[----:B------:R-:W-:-:S13]  /*4bb0*/  ISETP.EQ.OR P0, PT, R34, RZ, !P0 ;  /* 0x000000ff2200720c */ /* 0x000fda0004702670 */
[----:B------:R-:W-:Y:S01]  /*4bc0*/  @P0 LOP3.LUT R0, R21, 0x7ff00000, RZ, 0xfc, !PT ;  /* 0x7ff0000015000812 */ /* 0x000fe200078efcff */
[----:B------:R-:W-:Y:S02]  /*4bd0*/  @!P0 IMAD.MOV.U32 R20, RZ, RZ, RZ ;  /* 0x000000ffff148224 */ /* 0x000fe400078e00ff */
[----:B------:R-:W-:Y:S02]  /*4be0*/  @P0 IMAD.MOV.U32 R20, RZ, RZ, RZ ;  /* 0x000000ffff140224 */ /* 0x000fe400078e00ff */
[----:B------:R-:W-:Y:S01]  /*4bf0*/  @P0 IMAD.MOV.U32 R21, RZ, RZ, R0 ;  /* 0x000000ffff150224 */ /* 0x000fe200078e0000 */
[----:B------:R-:W-:Y:S06]  /*4c00*/  BRA `(.L_x_96) ;  /* 0x0000000000147947 */ /* 0x000fec0003800000 */
.L_x_98:
[----:B------:R-:W-:Y:S01]  /*4c10*/  LOP3.LUT R21, R11, 0x80000, RZ, 0xfc, !PT ;  /* 0x000800000b157812 */ /* 0x000fe200078efcff */
[----:B------:R-:W-:Y:S01]  /*4c20*/  IMAD.MOV.U32 R20, RZ, RZ, R10 ;  /* 0x000000ffff147224 */ /* 0x000fe200078e000a */
[----:B------:R-:W-:Y:S06]  /*4c30*/  BRA `(.L_x_96) ;  /* 0x0000000000087947 */ /* 0x000fec0003800000 */
.L_x_97:
[----:B------:R-:W-:Y:S01]  /*4c40*/  LOP3.LUT R21, R13, 0x80000, RZ, 0xfc, !PT ;  /* 0x000800000d157812 */ /* 0x000fe200078efcff */
[----:B------:R-:W-:-:S07]  /*4c50*/  IMAD.MOV.U32 R20, RZ, RZ, R12 ;  /* 0x000000ffff147224 */ /* 0x000fce00078e000c */
.L_x_96:
[----:B------:R-:W-:Y:S05]  /*4c60*/  BSYNC.RECONVERGENT B2 ;  /* 0x0000000000027941 */ /* 0x000fea0003800200 */
.L_x_94:
[----:B------:R-:W-:Y:S02]  /*4c70*/  IMAD.MOV.U32 R33, RZ, RZ, 0x0 ;  /* 0x00000000ff217424 */ /* 0x000fe400078e00ff */
[----:B------:R-:W-:Y:S02]  /*4c80*/  IMAD.MOV.U32 R8, RZ, RZ, R20 ;  /* 0x000000ffff087224 */ /* 0x000fe400078e0014 */
[----:B------:R-:W-:Y:S01]  /*4c90*/  IMAD.MOV.U32 R9, RZ, RZ, R21 ;  /* 0x000000ffff097224 */ /* 0x000fe200078e0015 */
[----:B------:R-:W-:Y:S06]  /*4ca0*/  RET.REL.NODEC R32 `(_Z9iter_jobsP9FusionJobmPKmS2_mm) ;  /* 0xffffffb020d47950 */ /* 0x000fec0003c3ffff */
.L_x_99:
        /* <DEDUP_REMOVED lines=13> */
.L_x_108:


//--------------------- .nv.global.init           --------------------------
	.section	.nv.global.init,"aw",@progbits
.nv.global.init:
	.type		$str,@object
	.size		$str,($str$1 - $str)
$str:
        /*0000*/ 	.byte	0x55, 0x6e, 0x73, 0x75, 0x70, 0x70, 0x6f, 0x72, 0x74, 0x65, 0x64, 0x20, 0x6a, 0x6f, 0x62, 0x20
        /*0010*/ 	.byte	0x74, 0x79, 0x70, 0x65, 0x21, 0x0a, 0x00
	.type		$str$1,@object
	.size		$str$1,(.L_1 - $str$1)
$str$1:
        /*0017*/ 	.byte	0x54, 0x68, 0x69, 0x73, 0x20, 0x73, 0x68, 0x6f, 0x75, 0x6c, 0x64, 0x6e, 0x27, 0x74, 0x20, 0x68
        /*0027*/ 	.byte	0x61, 0x70, 0x70, 0x65, 0x6e, 0x21, 0x0a, 0x00
.L_1:


//--------------------- .nv.shared.reserved.0     --------------------------
	.section	.nv.shared.reserved.0,"aw",@nobits
	.weak		__nv_reservedSMEM_offset_0_alias
	.size		__nv_reservedSMEM_offset_0_alias, 0, 64
	.other		__nv_reservedSMEM_offset_0_alias,@"STO_CUDA_RESERVED_SHARED STV_DEFAULT"
__nv_reservedSMEM_offset_0_alias:
	.zero		0
	.zero		64


//--------------------- .nv.constant0._Z26micro_fusion_kernel_phase2iiiP9FusionJobPi --------------------------
	.section	.nv.constant0._Z26micro_fusion_kernel_phase2iiiP9FusionJobPi,"a",@progbits
	.sectionflags	@""
	.align	4
.nv.constant0._Z26micro_fusion_kernel_phase2iiiP9FusionJobPi:
	.zero		928


//--------------------- .nv.constant0._Z26micro_fusion_kernel_phase1iiP9FusionJobPiS1_ --------------------------
	.section	.nv.constant0._Z26micro_fusion_kernel_phase1iiP9FusionJobPiS1_,"a",@progbits
	.sectionflags	@""
	.align	4
.nv.constant0._Z26micro_fusion_kernel_phase1iiP9FusionJobPiS1_:
	.zero		928


//--------------------- .nv.constant0._Z9iter_jobsP9FusionJobmPKmS2_mm --------------------------
	.section	.nv.constant0._Z9iter_jobsP9FusionJobmPKmS2_mm,"a",@progbits
	.sectionflags	@""
	.align	4
.nv.constant0._Z9iter_jobsP9FusionJobmPKmS2_mm:
	.zero		944


//--------------------- SYMBOLS --------------------------

	.type		.nv.reservedSmem.offset0,@object
	.size		.nv.reservedSmem.offset0,0x4
	.type		vprintf,@function
	.type		malloc,@function
	.type		free,@function
